	.target	sm_100a

	.elftype	@"ET_EXEC"


//--------------------- .note.nv.tkinfo           --------------------------
	.section	.note.nv.tkinfo,"",@"SHT_NOTE"
	.sectionflags	@"SHF_NOTE_NV_TKINFO"
	.tkinfo
        /*0018*/ 	.word	0x00000002
        /*0030*/ 	.string	""
        /*0030*/ 	.string	"ptxas"
        /*0030*/ 	.string	"Cuda compilation tools, release 13.0, V13.0.88"
        /*0030*/ 	.string	"Build cuda_13.0.r13.0/compiler.36424714_0"
        /*0030*/ 	.string	"-arch sm_100a -m 64 "



//--------------------- .note.nv.cuinfo           --------------------------
	.section	.note.nv.cuinfo,"",@"SHT_NOTE"
	.sectionflags	@"SHF_NOTE_NV_CUINFO"
        /*0018*/ 	.short	0x0002
        /*001a*/ 	.short	0x0064
        /*001c*/ 	.short	0x0082
	.zero		2


//--------------------- .nv.info                  --------------------------
	.section	.nv.info,"",@"SHT_CUDA_INFO"
	.align	4


	//----- nvinfo : EIATTR_REGCOUNT
	.align		4
        /*0000*/ 	.byte	0x04, 0x2f
        /*0002*/ 	.short	(.L_19 - .L_18)
	.align		4
.L_18:
        /*0004*/ 	.word	index@(_ZN7cutlass13device_kernelINS_4gemm6kernel13GemmUniversalIN4cute5tupleIJiiiiEEENS1_10collective13CollectiveMmaINS1_35MainloopSm100TmaUmmaWarpSpecializedILi4ELi2ELi4ENS5_IJNS4_1CILi1EEESB_SB_EEEEENS5_IJNSA_ILi128EEENSA_ILi48EEESE_EEENS_10bfloat16_tENS5_IJlSB_lEEESH_SI_NS4_8TiledMMAINS4_8MMA_AtomIJNS4_20SM100_MMA_F16BF16_SSISH_SH_fLi128ELi48ELNS4_4UMMA5MajorE0ELSN_0ELNSM_7ScaleInE0ELSO_0EEEEEENS4_6LayoutISC_NS5_IJNSA_ILi0EEESS_SS_EEEEENS5_IJNS4_10UnderscoreESV_SV_EEEEENS4_13SM90_TMA_LOADENS4_14ComposedLayoutINS4_7SwizzleILi3ELi4ELi3EEENS4_18smem_ptr_flag_bitsILi16EEENSR_INS5_IJNSA_ILi8EEENSA_ILi64EEEEEENS5_IJS15_SB_EEEEEEEvNS4_8identityESY_S19_vS1A_EENS_8epilogue10collective18CollectiveEpilogueINS1C_23Sm100TmaWarpSpecializedILi2ELi1ELi48ELb1ELb0EEEJSG_NS5_IJNSR_ISE_SB_EENSR_ISF_SB_EEEEESH_SI_SH_SI_NS1C_6fusion15FusionCallbacksIS1G_NS1K_17LinearCombinationISH_fSH_fLNS_15FloatRoundStyleE2EEESG_S1J_JEEENS4_5SM1004TMEM4LOAD26SM100_TMEM_LOAD_32dp32b16xESY_NSZ_INS10_ILi1ELi4ELi3EEES13_NSR_INS5_IJS14_NSA_ILi16EEEEEENS5_IJS1V_SB_EEEEEEENS4_39AutoVectorizingCopyWithAssumedAlignmentILi128EEENS4_14SM90_TMA_STOREES1Z_S21_S21_EEEvvEEEEvNT_6ParamsE)
        /*0008*/ 	.word	0x00000092


	//----- nvinfo : EIATTR_FRAME_SIZE
	.align		4
.L_19:
        /*000c*/ 	.byte	0x04, 0x11
        /*000e*/ 	.short	(.L_21 - .L_20)
	.align		4
.L_20:
        /*0010*/ 	.word	index@($__internal_2_$__cuda_sm10x_tcgen05_guardrail_trap_unallocated_columns_being_dealloced)
        /*0014*/ 	.word	0x00000000


	//----- nvinfo : EIATTR_FRAME_SIZE
	.align		4
.L_21:
        /*0018*/ 	.byte	0x04, 0x11
        /*001a*/ 	.short	(.L_23 - .L_22)
	.align		4
.L_22:
        /*001c*/ 	.word	index@($__internal_1_$__cuda_sm10x_tcgen05_guardrail_trap_phase_invalid_during_alloc)
        /*0020*/ 	.word	0x00000000


	//----- nvinfo : EIATTR_FRAME_SIZE
	.align		4
.L_23:
        /*0024*/ 	.byte	0x04, 0x11
        /*0026*/ 	.short	(.L_25 - .L_24)
	.align		4
.L_24:
        /*0028*/ 	.word	index@($__internal_0_$__cuda_sm10x_tcgen05_guardrail_trap_col_being_dealloced_not_returned_by_alloc)
        /*002c*/ 	.word	0x00000000


	//----- nvinfo : EIATTR_FRAME_SIZE
	.align		4
.L_25:
        /*0030*/ 	.byte	0x04, 0x11
        /*0032*/ 	.short	(.L_27 - .L_26)
	.align		4
.L_26:
        /*0034*/ 	.word	index@(_ZN7cutlass13device_kernelINS_4gemm6kernel13GemmUniversalIN4cute5tupleIJiiiiEEENS1_10collective13CollectiveMmaINS1_35MainloopSm100TmaUmmaWarpSpecializedILi4ELi2ELi4ENS5_IJNS4_1CILi1EEESB_SB_EEEEENS5_IJNSA_ILi128EEENSA_ILi48EEESE_EEENS_10bfloat16_tENS5_IJlSB_lEEESH_SI_NS4_8TiledMMAINS4_8MMA_AtomIJNS4_20SM100_MMA_F16BF16_SSISH_SH_fLi128ELi48ELNS4_4UMMA5MajorE0ELSN_0ELNSM_7ScaleInE0ELSO_0EEEEEENS4_6LayoutISC_NS5_IJNSA_ILi0EEESS_SS_EEEEENS5_IJNS4_10UnderscoreESV_SV_EEEEENS4_13SM90_TMA_LOADENS4_14ComposedLayoutINS4_7SwizzleILi3ELi4ELi3EEENS4_18smem_ptr_flag_bitsILi16EEENSR_INS5_IJNSA_ILi8EEENSA_ILi64EEEEEENS5_IJS15_SB_EEEEEEEvNS4_8identityESY_S19_vS1A_EENS_8epilogue10collective18CollectiveEpilogueINS1C_23Sm100TmaWarpSpecializedILi2ELi1ELi48ELb1ELb0EEEJSG_NS5_IJNSR_ISE_SB_EENSR_ISF_SB_EEEEESH_SI_SH_SI_NS1C_6fusion15FusionCallbacksIS1G_NS1K_17LinearCombinationISH_fSH_fLNS_15FloatRoundStyleE2EEESG_S1J_JEEENS4_5SM1004TMEM4LOAD26SM100_TMEM_LOAD_32dp32b16xESY_NSZ_INS10_ILi1ELi4ELi3EEES13_NSR_INS5_IJS14_NSA_ILi16EEEEEENS5_IJS1V_SB_EEEEEEENS4_39AutoVectorizingCopyWithAssumedAlignmentILi128EEENS4_14SM90_TMA_STOREES1Z_S21_S21_EEEvvEEEEvNT_6ParamsE)
        /*0038*/ 	.word	0x00000000


	//----- nvinfo : EIATTR_MIN_STACK_SIZE
	.align		4
.L_27:
        /*003c*/ 	.byte	0x04, 0x12
        /*003e*/ 	.short	(.L_29 - .L_28)
	.align		4
.L_28:
        /*0040*/ 	.word	index@(_ZN7cutlass13device_kernelINS_4gemm6kernel13GemmUniversalIN4cute5tupleIJiiiiEEENS1_10collective13CollectiveMmaINS1_35MainloopSm100TmaUmmaWarpSpecializedILi4ELi2ELi4ENS5_IJNS4_1CILi1EEESB_SB_EEEEENS5_IJNSA_ILi128EEENSA_ILi48EEESE_EEENS_10bfloat16_tENS5_IJlSB_lEEESH_SI_NS4_8TiledMMAINS4_8MMA_AtomIJNS4_20SM100_MMA_F16BF16_SSISH_SH_fLi128ELi48ELNS4_4UMMA5MajorE0ELSN_0ELNSM_7ScaleInE0ELSO_0EEEEEENS4_6LayoutISC_NS5_IJNSA_ILi0EEESS_SS_EEEEENS5_IJNS4_10UnderscoreESV_SV_EEEEENS4_13SM90_TMA_LOADENS4_14ComposedLayoutINS4_7SwizzleILi3ELi4ELi3EEENS4_18smem_ptr_flag_bitsILi16EEENSR_INS5_IJNSA_ILi8EEENSA_ILi64EEEEEENS5_IJS15_SB_EEEEEEEvNS4_8identityESY_S19_vS1A_EENS_8epilogue10collective18CollectiveEpilogueINS1C_23Sm100TmaWarpSpecializedILi2ELi1ELi48ELb1ELb0EEEJSG_NS5_IJNSR_ISE_SB_EENSR_ISF_SB_EEEEESH_SI_SH_SI_NS1C_6fusion15FusionCallbacksIS1G_NS1K_17LinearCombinationISH_fSH_fLNS_15FloatRoundStyleE2EEESG_S1J_JEEENS4_5SM1004TMEM4LOAD26SM100_TMEM_LOAD_32dp32b16xESY_NSZ_INS10_ILi1ELi4ELi3EEES13_NSR_INS5_IJS14_NSA_ILi16EEEEEENS5_IJS1V_SB_EEEEEEENS4_39AutoVectorizingCopyWithAssumedAlignmentILi128EEENS4_14SM90_TMA_STOREES1Z_S21_S21_EEEvvEEEEvNT_6ParamsE)
        /*0044*/ 	.word	0x00000000
.L_29:


//--------------------- .nv.compat                --------------------------
	.section	.nv.compat,"",@"SHT_CUDA_COMPAT_INFO"
	.align	4
        /*0000*/ 	.byte	0x02, 0x09, 0x01, 0x00, 0x02, 0x02, 0x02, 0x00, 0x02, 0x05, 0x05, 0x00, 0x03, 0x07, 0x01, 0x01
        /*0010*/ 	.byte	0x02, 0x03, 0x01, 0x00, 0x02, 0x06, 0x01, 0x00, 0x04, 0x0b, 0x08, 0x00, 0x09, 0x00, 0x00, 0x00
        /*0020*/ 	.byte	0x00, 0x00, 0x00, 0x00


//--------------------- .nv.info._ZN7cutlass13device_kernelINS_4gemm6kernel13GemmUniversalIN4cute5tupleIJiiiiEEENS1_10collective13CollectiveMmaINS1_35MainloopSm100TmaUmmaWarpSpecializedILi4ELi2ELi4ENS5_IJNS4_1CILi1EEESB_SB_EEEEENS5_IJNSA_ILi128EEENSA_ILi48EEESE_EEENS_10bfloat16_tENS5_IJlSB_lEEESH_SI_NS4_8TiledMMAINS4_8MMA_AtomIJNS4_20SM100_MMA_F16BF16_SSISH_SH_fLi128ELi48ELNS4_4UMMA5MajorE0ELSN_0ELNSM_7ScaleInE0ELSO_0EEEEEENS4_6LayoutISC_NS5_IJNSA_ILi0EEESS_SS_EEEEENS5_IJNS4_10UnderscoreESV_SV_EEEEENS4_13SM90_TMA_LOADENS4_14ComposedLayoutINS4_7SwizzleILi3ELi4ELi3EEENS4_18smem_ptr_flag_bitsILi16EEENSR_INS5_IJNSA_ILi8EEENSA_ILi64EEEEEENS5_IJS15_SB_EEEEEEEvNS4_8identityESY_S19_vS1A_EENS_8epilogue10collective18CollectiveEpilogueINS1C_23Sm100TmaWarpSpecializedILi2ELi1ELi48ELb1ELb0EEEJSG_NS5_IJNSR_ISE_SB_EENSR_ISF_SB_EEEEESH_SI_SH_SI_NS1C_6fusion15FusionCallbacksIS1G_NS1K_17LinearCombinationISH_fSH_fLNS_15FloatRoundStyleE2EEESG_S1J_JEEENS4_5SM1004TMEM4LOAD26SM100_TMEM_LOAD_32dp32b16xESY_NSZ_INS10_ILi1ELi4ELi3EEES13_NSR_INS5_IJS14_NSA_ILi16EEEEEENS5_IJS1V_SB_EEEEEEENS4_39AutoVectorizingCopyWithAssumedAlignmentILi128EEENS4_14SM90_TMA_STOREES1Z_S21_S21_EEEvvEEEEvNT_6ParamsE --------------------------
	.section	.nv.info._ZN7cutlass13device_kernelINS_4gemm6kernel13GemmUniversalIN4cute5tupleIJiiiiEEENS1_10collective13CollectiveMmaINS1_35MainloopSm100TmaUmmaWarpSpecializedILi4ELi2ELi4ENS5_IJNS4_1CILi1EEESB_SB_EEEEENS5_IJNSA_ILi128EEENSA_ILi48EEESE_EEENS_10bfloat16_tENS5_IJlSB_lEEESH_SI_NS4_8TiledMMAINS4_8MMA_AtomIJNS4_20SM100_MMA_F16BF16_SSISH_SH_fLi128ELi48ELNS4_4UMMA5MajorE0ELSN_0ELNSM_7ScaleInE0ELSO_0EEEEEENS4_6LayoutISC_NS5_IJNSA_ILi0EEESS_SS_EEEEENS5_IJNS4_10UnderscoreESV_SV_EEEEENS4_13SM90_TMA_LOADENS4_14ComposedLayoutINS4_7SwizzleILi3ELi4ELi3EEENS4_18smem_ptr_flag_bitsILi16EEENSR_INS5_IJNSA_ILi8EEENSA_ILi64EEEEEENS5_IJS15_SB_EEEEEEEvNS4_8identityESY_S19_vS1A_EENS_8epilogue10collective18CollectiveEpilogueINS1C_23Sm100TmaWarpSpecializedILi2ELi1ELi48ELb1ELb0EEEJSG_NS5_IJNSR_ISE_SB_EENSR_ISF_SB_EEEEESH_SI_SH_SI_NS1C_6fusion15FusionCallbacksIS1G_NS1K_17LinearCombinationISH_fSH_fLNS_15FloatRoundStyleE2EEESG_S1J_JEEENS4_5SM1004TMEM4LOAD26SM100_TMEM_LOAD_32dp32b16xESY_NSZ_INS10_ILi1ELi4ELi3EEES13_NSR_INS5_IJS14_NSA_ILi16EEEEEENS5_IJS1V_SB_EEEEEEENS4_39AutoVectorizingCopyWithAssumedAlignmentILi128EEENS4_14SM90_TMA_STOREES1Z_S21_S21_EEEvvEEEEvNT_6ParamsE,"",@"SHT_CUDA_INFO"
	.sectionflags	@""
	.align	4


	//----- nvinfo : EIATTR_CUDA_API_VERSION
	.align		4
        /*0000*/ 	.byte	0x04, 0x37
        /*0002*/ 	.short	(.L_31 - .L_30)
.L_30:
        /*0004*/ 	.word	0x00000082


	//----- nvinfo : EIATTR_KPARAM_INFO
	.align		4
.L_31:
        /*0008*/ 	.byte	0x04, 0x17
        /*000a*/ 	.short	(.L_33 - .L_32)
.L_32:
        /*000c*/ 	.word	0x00000000
        /*0010*/ 	.short	0x0000
        /*0012*/ 	.short	0x0000
        /*0014*/ 	.byte	0x00, 0xf0, 0x01, 0x20


	//----- nvinfo : EIATTR_AT_ENTRY_FRAGMENTS
	.align		4
.L_33:
        /*0018*/ 	.byte	0x04, 0x4f
        /*001a*/ 	.short	(.L_35 - .L_34)


	//   ....[0]....
.L_34:
        /*001c*/ 	.word	0x00000006


	//----- nvinfo : EIATTR_RESERVED_SMEM_USED
	.align		4
.L_35:
        /*0020*/ 	.byte	0x01, 0x41
	.zero		2


	//----- nvinfo : EIATTR_SPARSE_MMA_MASK
	.align		4
        /*0024*/ 	.byte	0x03, 0x50
        /*0026*/ 	.short	0x0000


	//----- nvinfo : EIATTR_TCGEN05_1CTA_USED
	.align		4
        /*0028*/ 	.byte	0x01, 0x51
	.zero		2


	//----- nvinfo : EIATTR_MAXREG_COUNT
	.align		4
        /*002c*/ 	.byte	0x03, 0x1b
        /*002e*/ 	.short	0x00ff


	//----- nvinfo : EIATTR_NUM_BARRIERS
	.align		4
        /*0030*/ 	.byte	0x02, 0x4c
        /*0032*/ 	.byte	0x07
	.zero		1


	//----- nvinfo : EIATTR_EXTERNS
	.align		4
        /*0034*/ 	.byte	0x04, 0x0f
        /*0036*/ 	.short	(.L_37 - .L_36)


	//   ....[0]....
	.align		4
.L_36:
        /*0038*/ 	.word	index@(__assertfail)


	//----- nvinfo : EIATTR_MERCURY_ISA_VERSION
	.align		4
.L_37:
        /*003c*/ 	.byte	0x03, 0x5f
        /*003e*/ 	.short	0x0101


	//----- nvinfo : EIATTR_INT_WARP_WIDE_INSTR_OFFSETS
	.align		4
        /*0040*/ 	.byte	0x04, 0x31
        /*0042*/ 	.short	(.L_39 - .L_38)


	//   ....[0]....
.L_38:
        /*0044*/ 	.word	0x00001f00


	//   ....[1]....
        /*0048*/ 	.word	0x00003b00


	//   ....[2]....
        /*004c*/ 	.word	0x00003b30


	//   ....[3]....
        /*0050*/ 	.word	0x00003b80


	//   ....[4]....
        /*0054*/ 	.word	0x000045c0


	//   ....[5]....
        /*0058*/ 	.word	0x000045d0


	//   ....[6]....
        /*005c*/ 	.word	0x00004620


	//   ....[7]....
        /*0060*/ 	.word	0x00004720


	//----- nvinfo : EIATTR_COOP_GROUP_MASK_REGIDS
	.align		4
.L_39:
        /*0064*/ 	.byte	0x04, 0x29
        /*0066*/ 	.short	(.L_41 - .L_40)


	//   ....[0]....
.L_40:
        /*0068*/ 	.word	0xffffffff


	//   ....[1]....
        /*006c*/ 	.word	0xffffffff


	//   ....[2]....
        /*0070*/ 	.word	0xffffffff


	//   ....[3]....
        /*0074*/ 	.word	0xffffffff


	//   ....[4]....
        /*0078*/ 	.word	0xffffffff


	//   ....[5]....
        /*007c*/ 	.word	0xffffffff


	//   ....[6]....
        /*0080*/ 	.word	0xffffffff


	//   ....[7]....
        /*0084*/ 	.word	0xffffffff


	//   ....[8]....
        /*0088*/ 	.word	0xffffffff


	//   ....[9]....
        /*008c*/ 	.word	0xffffffff


	//   ....[10]....
        /*0090*/ 	.word	0xffffffff


	//   ....[11]....
        /*0094*/ 	.word	0xffffffff


	//   ....[12]....
        /*0098*/ 	.word	0xffffffff


	//----- nvinfo : EIATTR_COOP_GROUP_INSTR_OFFSETS
	.align		4
.L_41:
        /*009c*/ 	.byte	0x04, 0x28
        /*009e*/ 	.short	(.L_43 - .L_42)


	//   ....[0]....
.L_42:
        /*00a0*/ 	.word	0x00000090


	//   ....[1]....
        /*00a4*/ 	.word	0x000004d0


	//   ....[2]....
        /*00a8*/ 	.word	0x00000640


	//   ....[3]....
        /*00ac*/ 	.word	0x000007a0


	//   ....[4]....
        /*00b0*/ 	.word	0x000008a0


	//   ....[5]....
        /*00b4*/ 	.word	0x00000a10


	//   ....[6]....
        /*00b8*/ 	.word	0x00000bb0


	//   ....[7]....
        /*00bc*/ 	.word	0x00001de0


	//   ....[8]....
        /*00c0*/ 	.word	0x00002bc0


	//   ....[9]....
        /*00c4*/ 	.word	0x00002dd0


	//   ....[10]....
        /*00c8*/ 	.word	0x00002e00


	//   ....[11]....
        /*00cc*/ 	.word	0x000039f0


	//   ....[12]....
        /*00d0*/ 	.word	0x00003c20


	//----- nvinfo : EIATTR_VRC_CTA_INIT_COUNT
	.align		4
.L_43:
        /*00d4*/ 	.byte	0x02, 0x4a
        /*00d6*/ 	.byte	0x80
	.zero		1


	//----- nvinfo : EIATTR_SYSCALL_OFFSETS
	.align		4
        /*00d8*/ 	.byte	0x04, 0x46
        /*00da*/ 	.short	(.L_45 - .L_44)


	//   ....[0]....
.L_44:
        /*00dc*/ 	.word	0x00005200


	//   ....[1]....
        /*00e0*/ 	.word	0x000052f0


	//   ....[2]....
        /*00e4*/ 	.word	0x00005b20


	//   ....[3]....
        /*00e8*/ 	.word	0x00005c90


	//   ....[4]....
        /*00ec*/ 	.word	0x00005e00


	//----- nvinfo : EIATTR_MBARRIER_INSTR_OFFSETS
	.align		4
.L_45:
        /*00f0*/ 	.byte	0x04, 0x39
        /*00f2*/ 	.short	(.L_47 - .L_46)


	//   ....[0]....
.L_46:
        /*00f4*/ 	.word	0x000005b0
        /*00f8*/ 	.word	0x000000ff
        /*00fc*/ 	.word	0x00000000
        /*0100*/ 	.short	0x0100
        /*0102*/ 	.byte	0x05
	.zero		1


	//   ....[1]....
        /*0104*/ 	.word	0x000005c0
        /*0108*/ 	.word	0x000000ff
        /*010c*/ 	.word	0x00000020
        /*0110*/ 	.short	0x0100
        /*0112*/ 	.byte	0x05
	.zero		1


	//   ....[2]....
        /*0114*/ 	.word	0x000005d0
        /*0118*/ 	.word	0x000000ff
        /*011c*/ 	.word	0x00000008
        /*0120*/ 	.short	0x0100
        /*0122*/ 	.byte	0x05
	.zero		1


	//   ....[3]....
        /*0124*/ 	.word	0x000005e0
        /*0128*/ 	.word	0x000000ff
        /*012c*/ 	.word	0x00000028
        /*0130*/ 	.short	0x0100
        /*0132*/ 	.byte	0x05
	.zero		1


	//   ....[4]....
        /*0134*/ 	.word	0x000005f0
        /*0138*/ 	.word	0x000000ff
        /*013c*/ 	.word	0x00000010
        /*0140*/ 	.short	0x0100
        /*0142*/ 	.byte	0x05
	.zero		1


	//   ....[5]....
        /*0144*/ 	.word	0x00000600
        /*0148*/ 	.word	0x000000ff
        /*014c*/ 	.word	0x00000030
        /*0150*/ 	.short	0x0100
        /*0152*/ 	.byte	0x05
	.zero		1


	//   ....[6]....
        /*0154*/ 	.word	0x00000610
        /*0158*/ 	.word	0x000000ff
        /*015c*/ 	.word	0x00000018
        /*0160*/ 	.short	0x0100
        /*0162*/ 	.byte	0x05
	.zero		1


	//   ....[7]....
        /*0164*/ 	.word	0x00000620
        /*0168*/ 	.word	0x000000ff
        /*016c*/ 	.word	0x00000038
        /*0170*/ 	.short	0x0100
        /*0172*/ 	.byte	0x05
	.zero		1


	//   ....[8]....
        /*0174*/ 	.word	0x00000750
        /*0178*/ 	.word	0x000000ff
        /*017c*/ 	.word	0x00000040
        /*0180*/ 	.short	0x0100
        /*0182*/ 	.byte	0x06
	.zero		1


	//   ....[9]....
        /*0184*/ 	.word	0x00000760
        /*0188*/ 	.word	0x000000ff
        /*018c*/ 	.word	0x00000050
        /*0190*/ 	.short	0x0100
        /*0192*/ 	.byte	0x06
	.zero		1


	//   ....[10]....
        /*0194*/ 	.word	0x00000770
        /*0198*/ 	.word	0x000000ff
        /*019c*/ 	.word	0x00000048
        /*01a0*/ 	.short	0x0100
        /*01a2*/ 	.byte	0x06
	.zero		1


	//   ....[11]....
        /*01a4*/ 	.word	0x00000780
        /*01a8*/ 	.word	0x000000ff
        /*01ac*/ 	.word	0x00000058
        /*01b0*/ 	.short	0x0100
        /*01b2*/ 	.byte	0x06
	.zero		1


	//   ....[12]....
        /*01b4*/ 	.word	0x00000870
        /*01b8*/ 	.word	0x000000ff
        /*01bc*/ 	.word	0x00000060
        /*01c0*/ 	.short	0x0100
        /*01c2*/ 	.byte	0x05
	.zero		1


	//   ....[13]....
        /*01c4*/ 	.word	0x00000880
        /*01c8*/ 	.word	0x000000ff
        /*01cc*/ 	.word	0x00000068
        /*01d0*/ 	.short	0x0100
        /*01d2*/ 	.byte	0x05
	.zero		1


	//   ....[14]....
        /*01d4*/ 	.word	0x000009c0
        /*01d8*/ 	.word	0x000000ff
        /*01dc*/ 	.word	0x00000070
        /*01e0*/ 	.short	0x0100
        /*01e2*/ 	.byte	0x05
	.zero		1


	//   ....[15]....
        /*01e4*/ 	.word	0x000009d0
        /*01e8*/ 	.word	0x000000ff
        /*01ec*/ 	.word	0x00000080
        /*01f0*/ 	.short	0x0100
        /*01f2*/ 	.byte	0x05
	.zero		1


	//   ....[16]....
        /*01f4*/ 	.word	0x000009e0
        /*01f8*/ 	.word	0x000000ff
        /*01fc*/ 	.word	0x00000078
        /*0200*/ 	.short	0x0100
        /*0202*/ 	.byte	0x05
	.zero		1


	//   ....[17]....
        /*0204*/ 	.word	0x000009f0
        /*0208*/ 	.word	0x000000ff
        /*020c*/ 	.word	0x00000088
        /*0210*/ 	.short	0x0100
        /*0212*/ 	.byte	0x05
	.zero		1


	//   ....[18]....
        /*0214*/ 	.word	0x00000b20
        /*0218*/ 	.word	0x000000ff
        /*021c*/ 	.word	0x00000090
        /*0220*/ 	.short	0x0100
        /*0222*/ 	.byte	0x06
	.zero		1


	//   ....[19]....
        /*0224*/ 	.word	0x00000b30
        /*0228*/ 	.word	0x000000ff
        /*022c*/ 	.word	0x000000b0
        /*0230*/ 	.short	0x0100
        /*0232*/ 	.byte	0x06
	.zero		1


	//   ....[20]....
        /*0234*/ 	.word	0x00000b40
        /*0238*/ 	.word	0x000000ff
        /*023c*/ 	.word	0x00000098
        /*0240*/ 	.short	0x0100
        /*0242*/ 	.byte	0x06
	.zero		1


	//   ....[21]....
        /*0244*/ 	.word	0x00000b50
        /*0248*/ 	.word	0x000000ff
        /*024c*/ 	.word	0x000000b8
        /*0250*/ 	.short	0x0100
        /*0252*/ 	.byte	0x06
	.zero		1


	//   ....[22]....
        /*0254*/ 	.word	0x00000b60
        /*0258*/ 	.word	0x000000ff
        /*025c*/ 	.word	0x000000a0
        /*0260*/ 	.short	0x0100
        /*0262*/ 	.byte	0x06
	.zero		1


	//   ....[23]....
        /*0264*/ 	.word	0x00000b70
        /*0268*/ 	.word	0x000000ff
        /*026c*/ 	.word	0x000000c0
        /*0270*/ 	.short	0x0100
        /*0272*/ 	.byte	0x06
	.zero		1


	//   ....[24]....
        /*0274*/ 	.word	0x00000b80
        /*0278*/ 	.word	0x000000ff
        /*027c*/ 	.word	0x000000a8
        /*0280*/ 	.short	0x0100
        /*0282*/ 	.byte	0x06
	.zero		1


	//   ....[25]....
        /*0284*/ 	.word	0x00000b90
        /*0288*/ 	.word	0x000000ff
        /*028c*/ 	.word	0x000000c8
        /*0290*/ 	.short	0x0100
        /*0292*/ 	.byte	0x06
	.zero		1


	//   ....[26]....
        /*0294*/ 	.word	0x00000c80
        /*0298*/ 	.word	0x000000ff
        /*029c*/ 	.word	0x000000d0
        /*02a0*/ 	.short	0x0100
        /*02a2*/ 	.byte	0x05
	.zero		1


	//   ....[27]....
        /*02a4*/ 	.word	0x00000c90
        /*02a8*/ 	.word	0x000000ff
        /*02ac*/ 	.word	0x000000e0
        /*02b0*/ 	.short	0x0100
        /*02b2*/ 	.byte	0x05
	.zero		1


	//   ....[28]....
        /*02b4*/ 	.word	0x00000ca0
        /*02b8*/ 	.word	0x000000ff
        /*02bc*/ 	.word	0x000000d8
        /*02c0*/ 	.short	0x0100
        /*02c2*/ 	.byte	0x05
	.zero		1


	//   ....[29]....
        /*02c4*/ 	.word	0x00000cb0
        /*02c8*/ 	.word	0x000000ff
        /*02cc*/ 	.word	0x000000e8
        /*02d0*/ 	.short	0x0100
        /*02d2*/ 	.byte	0x05
	.zero		1


	//   ....[30]....
        /*02d4*/ 	.word	0x00001580
        /*02d8*/ 	.word	0x00000002
        /*02dc*/ 	.word	0x000000e0
        /*02e0*/ 	.short	0x010a
        /*02e2*/ 	.byte	0xff
	.zero		1


	//   ....[31]....
        /*02e4*/ 	.word	0x000015b0
        /*02e8*/ 	.word	0x00000002
        /*02ec*/ 	.word	0x000000d0
        /*02f0*/ 	.short	0x0101
        /*02f2*/ 	.byte	0xff
	.zero		1


	//   ....[32]....
        /*02f4*/ 	.word	0x00001680
        /*02f8*/ 	.word	0x000000ff
        /*02fc*/ 	.word	0x00000020
        /*0300*/ 	.short	0x010a
        /*0302*/ 	.byte	0x05
	.zero		1


	//   ....[33]....
        /*0304*/ 	.word	0x00001720
        /*0308*/ 	.word	0x000000ff
        /*030c*/ 	.word	0x00000020
        /*0310*/ 	.short	0x010a
        /*0312*/ 	.byte	0x21
	.zero		1


	//   ....[34]....
        /*0314*/ 	.word	0x00001870
        /*0318*/ 	.word	0x000000ff
        /*031c*/ 	.word	0x00000020
        /*0320*/ 	.short	0x010a
        /*0322*/ 	.byte	0x08
	.zero		1


	//   ....[35]....
        /*0324*/ 	.word	0x00001a40
        /*0328*/ 	.word	0x000000ff
        /*032c*/ 	.word	0x00000068
        /*0330*/ 	.short	0x0101
        /*0332*/ 	.byte	0x04
	.zero		1


	//   ....[36]....
        /*0334*/ 	.word	0x00001a60
        /*0338*/ 	.word	0x000000ff
        /*033c*/ 	.word	0x00000020
        /*0340*/ 	.short	0x010a
        /*0342*/ 	.byte	0x05
	.zero		1


	//   ....[37]....
        /*0344*/ 	.word	0x00001ae0
        /*0348*/ 	.word	0x000000ff
        /*034c*/ 	.word	0x00000020
        /*0350*/ 	.short	0x010a
        /*0352*/ 	.byte	0x21
	.zero		1


	//   ....[38]....
        /*0354*/ 	.word	0x00001c40
        /*0358*/ 	.word	0x000000ff
        /*035c*/ 	.word	0x00000020
        /*0360*/ 	.short	0x010a
        /*0362*/ 	.byte	0x08
	.zero		1


	//   ....[39]....
        /*0364*/ 	.word	0x00001e10
        /*0368*/ 	.word	0x00000002
        /*036c*/ 	.word	0x00000070
        /*0370*/ 	.short	0x010a
        /*0372*/ 	.byte	0xff
	.zero		1


	//   ....[40]....
        /*0374*/ 	.word	0x00001ed0
        /*0378*/ 	.word	0x00000002
        /*037c*/ 	.word	0x00000000
        /*0380*/ 	.short	0x0101
        /*0382*/ 	.byte	0xff
	.zero		1


	//   ....[41]....
        /*0384*/ 	.word	0x00002430
        /*0388*/ 	.word	0x000000ff
        /*038c*/ 	.word	0x00000000
        /*0390*/ 	.short	0x010a
        /*0392*/ 	.byte	0x05
	.zero		1


	//   ....[42]....
        /*0394*/ 	.word	0x000024c0
        /*0398*/ 	.word	0x000000ff
        /*039c*/ 	.word	0x00000000
        /*03a0*/ 	.short	0x010a
        /*03a2*/ 	.byte	0x05
	.zero		1


	//   ....[43]....
        /*03a4*/ 	.word	0x00002550
        /*03a8*/ 	.word	0x000000ff
        /*03ac*/ 	.word	0x00000000
        /*03b0*/ 	.short	0x010a
        /*03b2*/ 	.byte	0x05
	.zero		1


	//   ....[44]....
        /*03b4*/ 	.word	0x000025f0
        /*03b8*/ 	.word	0x00000000
        /*03bc*/ 	.word	0x00000000
        /*03c0*/ 	.short	0x010a
        /*03c2*/ 	.byte	0xff
	.zero		1


	//   ....[45]....
        /*03c4*/ 	.word	0x00002710
        /*03c8*/ 	.word	0x00000000
        /*03cc*/ 	.word	0x000000d0
        /*03d0*/ 	.short	0x010a
        /*03d2*/ 	.byte	0xff
	.zero		1


	//   ....[46]....
        /*03d4*/ 	.word	0x00002780
        /*03d8*/ 	.word	0x00000000
        /*03dc*/ 	.word	0x00000000
        /*03e0*/ 	.short	0x0101
        /*03e2*/ 	.byte	0xff
	.zero		1


	//   ....[47]....
        /*03e4*/ 	.word	0x000027a0
        /*03e8*/ 	.word	0x000000ff
        /*03ec*/ 	.word	0x00000080
        /*03f0*/ 	.short	0x010a
        /*03f2*/ 	.byte	0x05
	.zero		1


	//   ....[48]....
        /*03f4*/ 	.word	0x000028c0
        /*03f8*/ 	.word	0x00000000
        /*03fc*/ 	.word	0x00000070
        /*0400*/ 	.short	0x010a
        /*0402*/ 	.byte	0xff
	.zero		1


	//   ....[49]....
        /*0404*/ 	.word	0x000029c0
        /*0408*/ 	.word	0x00000000
        /*040c*/ 	.word	0x00000000
        /*0410*/ 	.short	0x0101
        /*0412*/ 	.byte	0xff
	.zero		1


	//   ....[50]....
        /*0414*/ 	.word	0x00002a50
        /*0418*/ 	.word	0x000000ff
        /*041c*/ 	.word	0x00000080
        /*0420*/ 	.short	0x0106
        /*0422*/ 	.byte	0x05
	.zero		1


	//   ....[51]....
        /*0424*/ 	.word	0x00002a70
        /*0428*/ 	.word	0x000000ff
        /*042c*/ 	.word	0x00000080
        /*0430*/ 	.short	0x010a
        /*0432*/ 	.byte	0x05
	.zero		1


	//   ....[52]....
        /*0434*/ 	.word	0x00002b00
        /*0438*/ 	.word	0x000000ff
        /*043c*/ 	.word	0x00000080
        /*0440*/ 	.short	0x0106
        /*0442*/ 	.byte	0x04
	.zero		1


	//   ....[53]....
        /*0444*/ 	.word	0x00002b40
        /*0448*/ 	.word	0x00000000
        /*044c*/ 	.word	0x00000080
        /*0450*/ 	.short	0x010a
        /*0452*/ 	.byte	0xff
	.zero		1


	//   ....[54]....
        /*0454*/ 	.word	0x00003100
        /*0458*/ 	.word	0x00000000
        /*045c*/ 	.word	0x00000070
        /*0460*/ 	.short	0x010a
        /*0462*/ 	.byte	0xff
	.zero		1


	//   ....[55]....
        /*0464*/ 	.word	0x00003210
        /*0468*/ 	.word	0x00000003
        /*046c*/ 	.word	0x00000000
        /*0470*/ 	.short	0x0101
        /*0472*/ 	.byte	0xff
	.zero		1


	//   ....[56]....
        /*0474*/ 	.word	0x00003220
        /*0478*/ 	.word	0x000000ff
        /*047c*/ 	.word	0x00000000
        /*0480*/ 	.short	0x010a
        /*0482*/ 	.byte	0x05
	.zero		1


	//   ....[57]....
        /*0484*/ 	.word	0x00003240
        /*0488*/ 	.word	0x000000ff
        /*048c*/ 	.word	0x000000b0
        /*0490*/ 	.short	0x010a
        /*0492*/ 	.byte	0x0e
	.zero		1


	//   ....[58]....
        /*0494*/ 	.word	0x00003310
        /*0498*/ 	.word	0x000000ff
        /*049c*/ 	.word	0x00000000
        /*04a0*/ 	.short	0x010a
        /*04a2*/ 	.byte	0x13
	.zero		1


	//   ....[59]....
        /*04a4*/ 	.word	0x00003440
        /*04a8*/ 	.word	0x000000ff
        /*04ac*/ 	.word	0x00000000
        /*04b0*/ 	.short	0x010a
        /*04b2*/ 	.byte	0x24
	.zero		1


	//   ....[60]....
        /*04b4*/ 	.word	0x00003820
        /*04b8*/ 	.word	0x000000ff
        /*04bc*/ 	.word	0x00000000
        /*04c0*/ 	.short	0x010a
        /*04c2*/ 	.byte	0x05
	.zero		1


	//   ....[61]....
        /*04c4*/ 	.word	0x000038b0
        /*04c8*/ 	.word	0x000000ff
        /*04cc*/ 	.word	0x00000000
        /*04d0*/ 	.short	0x010a
        /*04d2*/ 	.byte	0x05
	.zero		1


	//   ....[62]....
        /*04d4*/ 	.word	0x00003940
        /*04d8*/ 	.word	0x000000ff
        /*04dc*/ 	.word	0x00000000
        /*04e0*/ 	.short	0x010a
        /*04e2*/ 	.byte	0x05
	.zero		1


	//   ....[63]....
        /*04e4*/ 	.word	0x000039d0
        /*04e8*/ 	.word	0x000000ff
        /*04ec*/ 	.word	0x00000000
        /*04f0*/ 	.short	0x010a
        /*04f2*/ 	.byte	0x06
	.zero		1


	//   ....[64]....
        /*04f4*/ 	.word	0x00003e10
        /*04f8*/ 	.word	0x00000000
        /*04fc*/ 	.word	0x00000070
        /*0500*/ 	.short	0x010a
        /*0502*/ 	.byte	0xff
	.zero		1


	//   ....[65]....
        /*0504*/ 	.word	0x00003ef0
        /*0508*/ 	.word	0x00000000
        /*050c*/ 	.word	0x00000000
        /*0510*/ 	.short	0x0101
        /*0512*/ 	.byte	0xff
	.zero		1


	//   ....[66]....
        /*0514*/ 	.word	0x00004210
        /*0518*/ 	.word	0x000000ff
        /*051c*/ 	.word	0x00000068
        /*0520*/ 	.short	0x010a
        /*0522*/ 	.byte	0x04
	.zero		1


	//   ....[67]....
        /*0524*/ 	.word	0x000043f0
        /*0528*/ 	.word	0x000000ff
        /*052c*/ 	.word	0x00000050
        /*0530*/ 	.short	0x010a
        /*0532*/ 	.byte	0x0d
	.zero		1


	//   ....[68]....
        /*0534*/ 	.word	0x00004780
        /*0538*/ 	.word	0x000000ff
        /*053c*/ 	.word	0x00000040
        /*0540*/ 	.short	0x010b
        /*0542*/ 	.byte	0x0d
	.zero		1


	//   ....[69]....
        /*0544*/ 	.word	0x000047d0
        /*0548*/ 	.word	0x000000ff
        /*054c*/ 	.word	0x00000000
        /*0550*/ 	.short	0x0101
        /*0552*/ 	.byte	0x15
	.zero		1


	//   ....[70]....
        /*0554*/ 	.word	0x00004880
        /*0558*/ 	.word	0x000000ff
        /*055c*/ 	.word	0x00000000
        /*0560*/ 	.short	0x010a
        /*0562*/ 	.byte	0x04
	.zero		1


	//   ....[71]....
        /*0564*/ 	.word	0x00004920
        /*0568*/ 	.word	0x00000000
        /*056c*/ 	.word	0x00000000
        /*0570*/ 	.short	0x010a
        /*0572*/ 	.byte	0xff
	.zero		1


	//   ....[72]....
        /*0574*/ 	.word	0x00004c10
        /*0578*/ 	.word	0x00000000
        /*057c*/ 	.word	0x00000070
        /*0580*/ 	.short	0x010a
        /*0582*/ 	.byte	0xff
	.zero		1


	//   ....[73]....
        /*0584*/ 	.word	0x00004d20
        /*0588*/ 	.word	0x00000000
        /*058c*/ 	.word	0x00000000
        /*0590*/ 	.short	0x0101
        /*0592*/ 	.byte	0xff
	.zero		1


	//   ....[74]....
        /*0594*/ 	.word	0x00005720
        /*0598*/ 	.word	0x00000002
        /*059c*/ 	.word	0x00000040
        /*05a0*/ 	.short	0x010a
        /*05a2*/ 	.byte	0xff
	.zero		1


	//   ....[75]....
        /*05a4*/ 	.word	0x00005740
        /*05a8*/ 	.word	0x00000017
        /*05ac*/ 	.word	0x00000090
        /*05b0*/ 	.short	0x010a
        /*05b2*/ 	.byte	0xff
	.zero		1


	//   ....[76]....
        /*05b4*/ 	.word	0x00005840
        /*05b8*/ 	.word	0x00000002
        /*05bc*/ 	.word	0x00000040
        /*05c0*/ 	.short	0x010a
        /*05c2*/ 	.byte	0xff
	.zero		1


	//   ....[77]....
        /*05c4*/ 	.word	0x00005a00
        /*05c8*/ 	.word	0x00000017
        /*05cc*/ 	.word	0x00000090
        /*05d0*/ 	.short	0x010a
        /*05d2*/ 	.byte	0xff
	.zero		1


	//   ....[78]....
        /*05d4*/ 	.word	0x00006380
        /*05d8*/ 	.word	0x000000ff
        /*05dc*/ 	.word	0x00000000
        /*05e0*/ 	.short	0x0101
        /*05e2*/ 	.byte	0x05
	.zero		1


	//   ....[79]....
        /*05e4*/ 	.word	0x00006c80
        /*05e8*/ 	.word	0x00000000
        /*05ec*/ 	.word	0x00000000
        /*05f0*/ 	.short	0x0101
        /*05f2*/ 	.byte	0xff
	.zero		1


	//   ....[80]....
        /*05f4*/ 	.word	0x00006f20
        /*05f8*/ 	.word	0x00000002
        /*05fc*/ 	.word	0x000000e0
        /*0600*/ 	.short	0x010a
        /*0602*/ 	.byte	0xff
	.zero		1


	//   ....[81]....
        /*0604*/ 	.word	0x00006f80
        /*0608*/ 	.word	0x00000002
        /*060c*/ 	.word	0x00000020
        /*0610*/ 	.short	0x010a
        /*0612*/ 	.byte	0xff
	.zero		1


	//   ....[82]....
        /*0614*/ 	.word	0x00006fe0
        /*0618*/ 	.word	0x00000002
        /*061c*/ 	.word	0x00000020
        /*0620*/ 	.short	0x010a
        /*0622*/ 	.byte	0xff
	.zero		1


	//   ....[83]....
        /*0624*/ 	.word	0x00007030
        /*0628*/ 	.word	0x00000002
        /*062c*/ 	.word	0x00000070
        /*0630*/ 	.short	0x010a
        /*0632*/ 	.byte	0xff
	.zero		1


	//   ....[84]....
        /*0634*/ 	.word	0x00007090
        /*0638*/ 	.word	0x00000000
        /*063c*/ 	.word	0x00000000
        /*0640*/ 	.short	0x010a
        /*0642*/ 	.byte	0xff
	.zero		1


	//   ....[85]....
        /*0644*/ 	.word	0x000070f0
        /*0648*/ 	.word	0x00000000
        /*064c*/ 	.word	0x00000000
        /*0650*/ 	.short	0x010a
        /*0652*/ 	.byte	0xff
	.zero		1


	//   ....[86]....
        /*0654*/ 	.word	0x00007150
        /*0658*/ 	.word	0x00000000
        /*065c*/ 	.word	0x00000000
        /*0660*/ 	.short	0x010a
        /*0662*/ 	.byte	0xff
	.zero		1


	//   ....[87]....
        /*0664*/ 	.word	0x000071a0
        /*0668*/ 	.word	0x00000000
        /*066c*/ 	.word	0x000000d0
        /*0670*/ 	.short	0x010a
        /*0672*/ 	.byte	0xff
	.zero		1


	//   ....[88]....
        /*0674*/ 	.word	0x00007200
        /*0678*/ 	.word	0x00000000
        /*067c*/ 	.word	0x00000080
        /*0680*/ 	.short	0x010a
        /*0682*/ 	.byte	0xff
	.zero		1


	//   ....[89]....
        /*0684*/ 	.word	0x00007250
        /*0688*/ 	.word	0x00000000
        /*068c*/ 	.word	0x00000070
        /*0690*/ 	.short	0x010a
        /*0692*/ 	.byte	0xff
	.zero		1


	//   ....[90]....
        /*0694*/ 	.word	0x000072b0
        /*0698*/ 	.word	0x00000000
        /*069c*/ 	.word	0x00000080
        /*06a0*/ 	.short	0x010a
        /*06a2*/ 	.byte	0xff
	.zero		1


	//   ....[91]....
        /*06a4*/ 	.word	0x00007300
        /*06a8*/ 	.word	0x00000000
        /*06ac*/ 	.word	0x00000070
        /*06b0*/ 	.short	0x010a
        /*06b2*/ 	.byte	0xff
	.zero		1


	//   ....[92]....
        /*06b4*/ 	.word	0x00007360
        /*06b8*/ 	.word	0x00000002
        /*06bc*/ 	.word	0x000000b0
        /*06c0*/ 	.short	0x010a
        /*06c2*/ 	.byte	0xff
	.zero		1


	//   ....[93]....
        /*06c4*/ 	.word	0x000073c0
        /*06c8*/ 	.word	0x00000000
        /*06cc*/ 	.word	0x00000000
        /*06d0*/ 	.short	0x010a
        /*06d2*/ 	.byte	0xff
	.zero		1


	//   ....[94]....
        /*06d4*/ 	.word	0x00007420
        /*06d8*/ 	.word	0x00000000
        /*06dc*/ 	.word	0x00000000
        /*06e0*/ 	.short	0x010a
        /*06e2*/ 	.byte	0xff
	.zero		1


	//   ....[95]....
        /*06e4*/ 	.word	0x00007480
        /*06e8*/ 	.word	0x00000000
        /*06ec*/ 	.word	0x00000000
        /*06f0*/ 	.short	0x010a
        /*06f2*/ 	.byte	0xff
	.zero		1


	//   ....[96]....
        /*06f4*/ 	.word	0x000074e0
        /*06f8*/ 	.word	0x00000000
        /*06fc*/ 	.word	0x00000000
        /*0700*/ 	.short	0x010a
        /*0702*/ 	.byte	0xff
	.zero		1


	//   ....[97]....
        /*0704*/ 	.word	0x00007540
        /*0708*/ 	.word	0x00000000
        /*070c*/ 	.word	0x00000000
        /*0710*/ 	.short	0x010a
        /*0712*/ 	.byte	0xff
	.zero		1


	//   ....[98]....
        /*0714*/ 	.word	0x00007590
        /*0718*/ 	.word	0x00000000
        /*071c*/ 	.word	0x00000070
        /*0720*/ 	.short	0x010a
        /*0722*/ 	.byte	0xff
	.zero		1


	//   ....[99]....
        /*0724*/ 	.word	0x000075f0
        /*0728*/ 	.word	0x00000000
        /*072c*/ 	.word	0x00000068
        /*0730*/ 	.short	0x010a
        /*0732*/ 	.byte	0xff
	.zero		1


	//   ....[100]....
        /*0734*/ 	.word	0x00007650
        /*0738*/ 	.word	0x00000000
        /*073c*/ 	.word	0x00000050
        /*0740*/ 	.short	0x010a
        /*0742*/ 	.byte	0xff
	.zero		1


	//   ....[101]....
        /*0744*/ 	.word	0x000076b0
        /*0748*/ 	.word	0x00000000
        /*074c*/ 	.word	0x00000000
        /*0750*/ 	.short	0x010a
        /*0752*/ 	.byte	0xff
	.zero		1


	//   ....[102]....
        /*0754*/ 	.word	0x00007700
        /*0758*/ 	.word	0x00000000
        /*075c*/ 	.word	0x00000070
        /*0760*/ 	.short	0x010a
        /*0762*/ 	.byte	0xff
	.zero		1


	//   ....[103]....
        /*0764*/ 	.word	0x00007750
        /*0768*/ 	.word	0x00000002
        /*076c*/ 	.word	0x00000040
        /*0770*/ 	.short	0x010a
        /*0772*/ 	.byte	0xff
	.zero		1


	//   ....[104]....
        /*0774*/ 	.word	0x000077a0
        /*0778*/ 	.word	0x00000017
        /*077c*/ 	.word	0x00000090
        /*0780*/ 	.short	0x010a
        /*0782*/ 	.byte	0xff
	.zero		1


	//----- nvinfo : EIATTR_NUM_MBARRIERS
	.align		4
.L_47:
        /*0784*/ 	.byte	0x03, 0x38
        /*0786*/ 	.short	0x001e


	//----- nvinfo : EIATTR_EXIT_INSTR_OFFSETS
	.align		4
        /*0788*/ 	.byte	0x04, 0x1c
        /*078a*/ 	.short	(.L_49 - .L_48)


	//   ....[0]....
.L_48:
        /*078c*/ 	.word	0x00002620


	//   ....[1]....
        /*0790*/ 	.word	0x00002b10


	//   ....[2]....
        /*0794*/ 	.word	0x00002b70


	//   ....[3]....
        /*0798*/ 	.word	0x00003c30


	//   ....[4]....
        /*079c*/ 	.word	0x00004950


	//   ....[5]....
        /*07a0*/ 	.word	0x00004990


	//   ....[6]....
        /*07a4*/ 	.word	0x00006e30


	//   ....[7]....
        /*07a8*/ 	.word	0x00006eb0


	//   ....[8]....
        /*07ac*/ 	.word	0x00006ee0


	//   ....[9]....
        /*07b0*/ 	.word	0x00006f10


	//----- nvinfo : EIATTR_MAX_THREADS
	.align		4
.L_49:
        /*07b4*/ 	.byte	0x04, 0x05
        /*07b6*/ 	.short	(.L_51 - .L_50)
.L_50:
        /*07b8*/ 	.word	0x00000100
        /*07bc*/ 	.word	0x00000001
        /*07c0*/ 	.word	0x00000001


	//----- nvinfo : EIATTR_CRS_STACK_SIZE
	.align		4
.L_51:
        /*07c4*/ 	.byte	0x04, 0x1e
        /*07c6*/ 	.short	(.L_53 - .L_52)
.L_52:
        /*07c8*/ 	.word	0x00000000


	//----- nvinfo : EIATTR_CBANK_PARAM_SIZE
	.align		4
.L_53:
        /*07cc*/ 	.byte	0x03, 0x19
        /*07ce*/ 	.short	0x0800


	//----- nvinfo : EIATTR_PARAM_CBANK
	.align		4
        /*07d0*/ 	.byte	0x04, 0x0a
        /*07d2*/ 	.short	(.L_55 - .L_54)
	.align		4
.L_54:
        /*07d4*/ 	.word	index@(.nv.constant0._ZN7cutlass13device_kernelINS_4gemm6kernel13GemmUniversalIN4cute5tupleIJiiiiEEENS1_10collective13CollectiveMmaINS1_35MainloopSm100TmaUmmaWarpSpecializedILi4ELi2ELi4ENS5_IJNS4_1CILi1EEESB_SB_EEEEENS5_IJNSA_ILi128EEENSA_ILi48EEESE_EEENS_10bfloat16_tENS5_IJlSB_lEEESH_SI_NS4_8TiledMMAINS4_8MMA_AtomIJNS4_20SM100_MMA_F16BF16_SSISH_SH_fLi128ELi48ELNS4_4UMMA5MajorE0ELSN_0ELNSM_7ScaleInE0ELSO_0EEEEEENS4_6LayoutISC_NS5_IJNSA_ILi0EEESS_SS_EEEEENS5_IJNS4_10UnderscoreESV_SV_EEEEENS4_13SM90_TMA_LOADENS4_14ComposedLayoutINS4_7SwizzleILi3ELi4ELi3EEENS4_18smem_ptr_flag_bitsILi16EEENSR_INS5_IJNSA_ILi8EEENSA_ILi64EEEEEENS5_IJS15_SB_EEEEEEEvNS4_8identityESY_S19_vS1A_EENS_8epilogue10collective18CollectiveEpilogueINS1C_23Sm100TmaWarpSpecializedILi2ELi1ELi48ELb1ELb0EEEJSG_NS5_IJNSR_ISE_SB_EENSR_ISF_SB_EEEEESH_SI_SH_SI_NS1C_6fusion15FusionCallbacksIS1G_NS1K_17LinearCombinationISH_fSH_fLNS_15FloatRoundStyleE2EEESG_S1J_JEEENS4_5SM1004TMEM4LOAD26SM100_TMEM_LOAD_32dp32b16xESY_NSZ_INS10_ILi1ELi4ELi3EEES13_NSR_INS5_IJS14_NSA_ILi16EEEEEENS5_IJS1V_SB_EEEEEEENS4_39AutoVectorizingCopyWithAssumedAlignmentILi128EEENS4_14SM90_TMA_STOREES1Z_S21_S21_EEEvvEEEEvNT_6ParamsE)
        /*07d8*/ 	.short	0x0380
        /*07da*/ 	.short	0x0800


	//----- nvinfo : EIATTR_SW_WAR
	.align		4
.L_55:
        /*07dc*/ 	.byte	0x04, 0x36
        /*07de*/ 	.short	(.L_57 - .L_56)
.L_56:
        /*07e0*/ 	.word	0x00000008
.L_57:


//--------------------- .nv.callgraph             --------------------------
	.section	.nv.callgraph,"",@"SHT_CUDA_CALLGRAPH"
	.align	4
	.sectionentsize	8
	.align		4
        /*0000*/ 	.word	0x00000000
	.align		4
        /*0004*/ 	.word	0xffffffff
	.align		4
        /*0008*/ 	.word	index@(_ZN7cutlass13device_kernelINS_4gemm6kernel13GemmUniversalIN4cute5tupleIJiiiiEEENS1_10collective13CollectiveMmaINS1_35MainloopSm100TmaUmmaWarpSpecializedILi4ELi2ELi4ENS5_IJNS4_1CILi1EEESB_SB_EEEEENS5_IJNSA_ILi128EEENSA_ILi48EEESE_EEENS_10bfloat16_tENS5_IJlSB_lEEESH_SI_NS4_8TiledMMAINS4_8MMA_AtomIJNS4_20SM100_MMA_F16BF16_SSISH_SH_fLi128ELi48ELNS4_4UMMA5MajorE0ELSN_0ELNSM_7ScaleInE0ELSO_0EEEEEENS4_6LayoutISC_NS5_IJNSA_ILi0EEESS_SS_EEEEENS5_IJNS4_10UnderscoreESV_SV_EEEEENS4_13SM90_TMA_LOADENS4_14ComposedLayoutINS4_7SwizzleILi3ELi4ELi3EEENS4_18smem_ptr_flag_bitsILi16EEENSR_INS5_IJNSA_ILi8EEENSA_ILi64EEEEEENS5_IJS15_SB_EEEEEEEvNS4_8identityESY_S19_vS1A_EENS_8epilogue10collective18CollectiveEpilogueINS1C_23Sm100TmaWarpSpecializedILi2ELi1ELi48ELb1ELb0EEEJSG_NS5_IJNSR_ISE_SB_EENSR_ISF_SB_EEEEESH_SI_SH_SI_NS1C_6fusion15FusionCallbacksIS1G_NS1K_17LinearCombinationISH_fSH_fLNS_15FloatRoundStyleE2EEESG_S1J_JEEENS4_5SM1004TMEM4LOAD26SM100_TMEM_LOAD_32dp32b16xESY_NSZ_INS10_ILi1ELi4ELi3EEES13_NSR_INS5_IJS14_NSA_ILi16EEEEEENS5_IJS1V_SB_EEEEEEENS4_39AutoVectorizingCopyWithAssumedAlignmentILi128EEENS4_14SM90_TMA_STOREES1Z_S21_S21_EEEvvEEEEvNT_6ParamsE)
	.align		4
        /*000c*/ 	.word	index@(__assertfail)
	.align		4
        /*0010*/ 	.word	0x00000000
	.align		4
        /*0014*/ 	.word	0xfffffffe
	.align		4
        /*0018*/ 	.word	0x00000000
	.align		4
        /*001c*/ 	.word	0xfffffffd
	.align		4
        /*0020*/ 	.word	0x00000000
	.align		4
        /*0024*/ 	.word	0xfffffffc


//--------------------- .nv.constant4             --------------------------
	.section	.nv.constant4,"a",@progbits
	.align	8
	.align		8
.nv.constant4:
        /*0000*/ 	.dword	__assertfail
	.align		8
        /*0008*/ 	.dword	__unnamed_1
	.align		8
        /*0010*/ 	.dword	__unnamed_2
	.align		8
        /*0018*/ 	.dword	_ZN39_INTERNAL_93a25d63_4_k_cu_2ed49515_37394cuda3std3__45__cpo5beginE
	.align		8
        /*0020*/ 	.dword	_ZN39_INTERNAL_93a25d63_4_k_cu_2ed49515_37394cuda3std3__45__cpo3endE
	.align		8
        /*0028*/ 	.dword	_ZN39_INTERNAL_93a25d63_4_k_cu_2ed49515_37394cuda3std3__45__cpo6cbeginE
	.align		8
        /*0030*/ 	.dword	_ZN39_INTERNAL_93a25d63_4_k_cu_2ed49515_37394cuda3std3__45__cpo4cendE
	.align		8
        /*0038*/ 	.dword	_ZN39_INTERNAL_93a25d63_4_k_cu_2ed49515_37394cuda3std3__441_GLOBAL__N__93a25d63_4_k_cu_2ed49515_37396ignoreE
	.align		8
        /*0040*/ 	.dword	_ZN39_INTERNAL_93a25d63_4_k_cu_2ed49515_37394cuda3std3__419piecewise_constructE
	.align		8
        /*0048*/ 	.dword	_ZN39_INTERNAL_93a25d63_4_k_cu_2ed49515_37394cuda3std3__48in_placeE
	.align		8
        /*0050*/ 	.dword	_ZN39_INTERNAL_93a25d63_4_k_cu_2ed49515_37394cuda3std6ranges3__45__cpo4swapE
	.align		8
        /*0058*/ 	.dword	_ZN39_INTERNAL_93a25d63_4_k_cu_2ed49515_37394cuda3std6ranges3__45__cpo9iter_moveE
	.align		8
        /*0060*/ 	.dword	_ZN39_INTERNAL_93a25d63_4_k_cu_2ed49515_37394cute7productE
	.align		8
        /*0068*/ 	.dword	_ZN39_INTERNAL_93a25d63_4_k_cu_2ed49515_37394cute1_E
	.align		8
        /*0070*/ 	.dword	$str$25
	.align		8
        /*0078*/ 	.dword	$str$26
	.align		8
        /*0080*/ 	.dword	$str$27
	.align		8
        /*0088*/ 	.dword	$str$28


//--------------------- .text._ZN7cutlass13device_kernelINS_4gemm6kernel13GemmUniversalIN4cute5tupleIJiiiiEEENS1_10collective13CollectiveMmaINS1_35MainloopSm100TmaUmmaWarpSpecializedILi4ELi2ELi4ENS5_IJNS4_1CILi1EEESB_SB_EEEEENS5_IJNSA_ILi128EEENSA_ILi48EEESE_EEENS_10bfloat16_tENS5_IJlSB_lEEESH_SI_NS4_8TiledMMAINS4_8MMA_AtomIJNS4_20SM100_MMA_F16BF16_SSISH_SH_fLi128ELi48ELNS4_4UMMA5MajorE0ELSN_0ELNSM_7ScaleInE0ELSO_0EEEEEENS4_6LayoutISC_NS5_IJNSA_ILi0EEESS_SS_EEEEENS5_IJNS4_10UnderscoreESV_SV_EEEEENS4_13SM90_TMA_LOADENS4_14ComposedLayoutINS4_7SwizzleILi3ELi4ELi3EEENS4_18smem_ptr_flag_bitsILi16EEENSR_INS5_IJNSA_ILi8EEENSA_ILi64EEEEEENS5_IJS15_SB_EEEEEEEvNS4_8identityESY_S19_vS1A_EENS_8epilogue10collective18CollectiveEpilogueINS1C_23Sm100TmaWarpSpecializedILi2ELi1ELi48ELb1ELb0EEEJSG_NS5_IJNSR_ISE_SB_EENSR_ISF_SB_EEEEESH_SI_SH_SI_NS1C_6fusion15FusionCallbacksIS1G_NS1K_17LinearCombinationISH_fSH_fLNS_15FloatRoundStyleE2EEESG_S1J_JEEENS4_5SM1004TMEM4LOAD26SM100_TMEM_LOAD_32dp32b16xESY_NSZ_INS10_ILi1ELi4ELi3EEES13_NSR_INS5_IJS14_NSA_ILi16EEEEEENS5_IJS1V_SB_EEEEEEENS4_39AutoVectorizingCopyWithAssumedAlignmentILi128EEENS4_14SM90_TMA_STOREES1Z_S21_S21_EEEvvEEEEvNT_6ParamsE --------------------------
	.section	.text._ZN7cutlass13device_kernelINS_4gemm6kernel13GemmUniversalIN4cute5tupleIJiiiiEEENS1_10collective13CollectiveMmaINS1_35MainloopSm100TmaUmmaWarpSpecializedILi4ELi2ELi4ENS5_IJNS4_1CILi1EEESB_SB_EEEEENS5_IJNSA_ILi128EEENSA_ILi48EEESE_EEENS_10bfloat16_tENS5_IJlSB_lEEESH_SI_NS4_8TiledMMAINS4_8MMA_AtomIJNS4_20SM100_MMA_F16BF16_SSISH_SH_fLi128ELi48ELNS4_4UMMA5MajorE0ELSN_0ELNSM_7ScaleInE0ELSO_0EEEEEENS4_6LayoutISC_NS5_IJNSA_ILi0EEESS_SS_EEEEENS5_IJNS4_10UnderscoreESV_SV_EEEEENS4_13SM90_TMA_LOADENS4_14ComposedLayoutINS4_7SwizzleILi3ELi4ELi3EEENS4_18smem_ptr_flag_bitsILi16EEENSR_INS5_IJNSA_ILi8EEENSA_ILi64EEEEEENS5_IJS15_SB_EEEEEEEvNS4_8identityESY_S19_vS1A_EENS_8epilogue10collective18CollectiveEpilogueINS1C_23Sm100TmaWarpSpecializedILi2ELi1ELi48ELb1ELb0EEEJSG_NS5_IJNSR_ISE_SB_EENSR_ISF_SB_EEEEESH_SI_SH_SI_NS1C_6fusion15FusionCallbacksIS1G_NS1K_17LinearCombinationISH_fSH_fLNS_15FloatRoundStyleE2EEESG_S1J_JEEENS4_5SM1004TMEM4LOAD26SM100_TMEM_LOAD_32dp32b16xESY_NSZ_INS10_ILi1ELi4ELi3EEES13_NSR_INS5_IJS14_NSA_ILi16EEEEEENS5_IJS1V_SB_EEEEEEENS4_39AutoVectorizingCopyWithAssumedAlignmentILi128EEENS4_14SM90_TMA_STOREES1Z_S21_S21_EEEvvEEEEvNT_6ParamsE,"ax",@progbits
	.align	128
.text._ZN7cutlass13device_kernelINS_4gemm6kernel13GemmUniversalIN4cute5tupleIJiiiiEEENS1_10collective13CollectiveMmaINS1_35MainloopSm100TmaUmmaWarpSpecializedILi4ELi2ELi4ENS5_IJNS4_1CILi1EEESB_SB_EEEEENS5_IJNSA_ILi128EEENSA_ILi48EEESE_EEENS_10bfloat16_tENS5_IJlSB_lEEESH_SI_NS4_8TiledMMAINS4_8MMA_AtomIJNS4_20SM100_MMA_F16BF16_SSISH_SH_fLi128ELi48ELNS4_4UMMA5MajorE0ELSN_0ELNSM_7ScaleInE0ELSO_0EEEEEENS4_6LayoutISC_NS5_IJNSA_ILi0EEESS_SS_EEEEENS5_IJNS4_10UnderscoreESV_SV_EEEEENS4_13SM90_TMA_LOADENS4_14ComposedLayoutINS4_7SwizzleILi3ELi4ELi3EEENS4_18smem_ptr_flag_bitsILi16EEENSR_INS5_IJNSA_ILi8EEENSA_ILi64EEEEEENS5_IJS15_SB_EEEEEEEvNS4_8identityESY_S19_vS1A_EENS_8epilogue10collective18CollectiveEpilogueINS1C_23Sm100TmaWarpSpecializedILi2ELi1ELi48ELb1ELb0EEEJSG_NS5_IJNSR_ISE_SB_EENSR_ISF_SB_EEEEESH_SI_SH_SI_NS1C_6fusion15FusionCallbacksIS1G_NS1K_17LinearCombinationISH_fSH_fLNS_15FloatRoundStyleE2EEESG_S1J_JEEENS4_5SM1004TMEM4LOAD26SM100_TMEM_LOAD_32dp32b16xESY_NSZ_INS10_ILi1ELi4ELi3EEES13_NSR_INS5_IJS14_NSA_ILi16EEEEEENS5_IJS1V_SB_EEEEEEENS4_39AutoVectorizingCopyWithAssumedAlignmentILi128EEENS4_14SM90_TMA_STOREES1Z_S21_S21_EEEvvEEEEvNT_6ParamsE:
        .type           _ZN7cutlass13device_kernelINS_4gemm6kernel13GemmUniversalIN4cute5tupleIJiiiiEEENS1_10collective13CollectiveMmaINS1_35MainloopSm100TmaUmmaWarpSpecializedILi4ELi2ELi4ENS5_IJNS4_1CILi1EEESB_SB_EEEEENS5_IJNSA_ILi128EEENSA_ILi48EEESE_EEENS_10bfloat16_tENS5_IJlSB_lEEESH_SI_NS4_8TiledMMAINS4_8MMA_AtomIJNS4_20SM100_MMA_F16BF16_SSISH_SH_fLi128ELi48ELNS4_4UMMA5MajorE0ELSN_0ELNSM_7ScaleInE0ELSO_0EEEEEENS4_6LayoutISC_NS5_IJNSA_ILi0EEESS_SS_EEEEENS5_IJNS4_10UnderscoreESV_SV_EEEEENS4_13SM90_TMA_LOADENS4_14ComposedLayoutINS4_7SwizzleILi3ELi4ELi3EEENS4_18smem_ptr_flag_bitsILi16EEENSR_INS5_IJNSA_ILi8EEENSA_ILi64EEEEEENS5_IJS15_SB_EEEEEEEvNS4_8identityESY_S19_vS1A_EENS_8epilogue10collective18CollectiveEpilogueINS1C_23Sm100TmaWarpSpecializedILi2ELi1ELi48ELb1ELb0EEEJSG_NS5_IJNSR_ISE_SB_EENSR_ISF_SB_EEEEESH_SI_SH_SI_NS1C_6fusion15FusionCallbacksIS1G_NS1K_17LinearCombinationISH_fSH_fLNS_15FloatRoundStyleE2EEESG_S1J_JEEENS4_5SM1004TMEM4LOAD26SM100_TMEM_LOAD_32dp32b16xESY_NSZ_INS10_ILi1ELi4ELi3EEES13_NSR_INS5_IJS14_NSA_ILi16EEEEEENS5_IJS1V_SB_EEEEEEENS4_39AutoVectorizingCopyWithAssumedAlignmentILi128EEENS4_14SM90_TMA_STOREES1Z_S21_S21_EEEvvEEEEvNT_6ParamsE,@function
        .size           _ZN7cutlass13device_kernelINS_4gemm6kernel13GemmUniversalIN4cute5tupleIJiiiiEEENS1_10collective13CollectiveMmaINS1_35MainloopSm100TmaUmmaWarpSpecializedILi4ELi2ELi4ENS5_IJNS4_1CILi1EEESB_SB_EEEEENS5_IJNSA_ILi128EEENSA_ILi48EEESE_EEENS_10bfloat16_tENS5_IJlSB_lEEESH_SI_NS4_8TiledMMAINS4_8MMA_AtomIJNS4_20SM100_MMA_F16BF16_SSISH_SH_fLi128ELi48ELNS4_4UMMA5MajorE0ELSN_0ELNSM_7ScaleInE0ELSO_0EEEEEENS4_6LayoutISC_NS5_IJNSA_ILi0EEESS_SS_EEEEENS5_IJNS4_10UnderscoreESV_SV_EEEEENS4_13SM90_TMA_LOADENS4_14ComposedLayoutINS4_7SwizzleILi3ELi4ELi3EEENS4_18smem_ptr_flag_bitsILi16EEENSR_INS5_IJNSA_ILi8EEENSA_ILi64EEEEEENS5_IJS15_SB_EEEEEEEvNS4_8identityESY_S19_vS1A_EENS_8epilogue10collective18CollectiveEpilogueINS1C_23Sm100TmaWarpSpecializedILi2ELi1ELi48ELb1ELb0EEEJSG_NS5_IJNSR_ISE_SB_EENSR_ISF_SB_EEEEESH_SI_SH_SI_NS1C_6fusion15FusionCallbacksIS1G_NS1K_17LinearCombinationISH_fSH_fLNS_15FloatRoundStyleE2EEESG_S1J_JEEENS4_5SM1004TMEM4LOAD26SM100_TMEM_LOAD_32dp32b16xESY_NSZ_INS10_ILi1ELi4ELi3EEES13_NSR_INS5_IJS14_NSA_ILi16EEEEEENS5_IJS1V_SB_EEEEEEENS4_39AutoVectorizingCopyWithAssumedAlignmentILi128EEENS4_14SM90_TMA_STOREES1Z_S21_S21_EEEvvEEEEvNT_6ParamsE,(.L_x_139 - _ZN7cutlass13device_kernelINS_4gemm6kernel13GemmUniversalIN4cute5tupleIJiiiiEEENS1_10collective13CollectiveMmaINS1_35MainloopSm100TmaUmmaWarpSpecializedILi4ELi2ELi4ENS5_IJNS4_1CILi1EEESB_SB_EEEEENS5_IJNSA_ILi128EEENSA_ILi48EEESE_EEENS_10bfloat16_tENS5_IJlSB_lEEESH_SI_NS4_8TiledMMAINS4_8MMA_AtomIJNS4_20SM100_MMA_F16BF16_SSISH_SH_fLi128ELi48ELNS4_4UMMA5MajorE0ELSN_0ELNSM_7ScaleInE0ELSO_0EEEEEENS4_6LayoutISC_NS5_IJNSA_ILi0EEESS_SS_EEEEENS5_IJNS4_10UnderscoreESV_SV_EEEEENS4_13SM90_TMA_LOADENS4_14ComposedLayoutINS4_7SwizzleILi3ELi4ELi3EEENS4_18smem_ptr_flag_bitsILi16EEENSR_INS5_IJNSA_ILi8EEENSA_ILi64EEEEEENS5_IJS15_SB_EEEEEEEvNS4_8identityESY_S19_vS1A_EENS_8epilogue10collective18CollectiveEpilogueINS1C_23Sm100TmaWarpSpecializedILi2ELi1ELi48ELb1ELb0EEEJSG_NS5_IJNSR_ISE_SB_EENSR_ISF_SB_EEEEESH_SI_SH_SI_NS1C_6fusion15FusionCallbacksIS1G_NS1K_17LinearCombinationISH_fSH_fLNS_15FloatRoundStyleE2EEESG_S1J_JEEENS4_5SM1004TMEM4LOAD26SM100_TMEM_LOAD_32dp32b16xESY_NSZ_INS10_ILi1ELi4ELi3EEES13_NSR_INS5_IJS14_NSA_ILi16EEEEEENS5_IJS1V_SB_EEEEEEENS4_39AutoVectorizingCopyWithAssumedAlignmentILi128EEENS4_14SM90_TMA_STOREES1Z_S21_S21_EEEvvEEEEvNT_6ParamsE)
        .other          _ZN7cutlass13device_kernelINS_4gemm6kernel13GemmUniversalIN4cute5tupleIJiiiiEEENS1_10collective13CollectiveMmaINS1_35MainloopSm100TmaUmmaWarpSpecializedILi4ELi2ELi4ENS5_IJNS4_1CILi1EEESB_SB_EEEEENS5_IJNSA_ILi128EEENSA_ILi48EEESE_EEENS_10bfloat16_tENS5_IJlSB_lEEESH_SI_NS4_8TiledMMAINS4_8MMA_AtomIJNS4_20SM100_MMA_F16BF16_SSISH_SH_fLi128ELi48ELNS4_4UMMA5MajorE0ELSN_0ELNSM_7ScaleInE0ELSO_0EEEEEENS4_6LayoutISC_NS5_IJNSA_ILi0EEESS_SS_EEEEENS5_IJNS4_10UnderscoreESV_SV_EEEEENS4_13SM90_TMA_LOADENS4_14ComposedLayoutINS4_7SwizzleILi3ELi4ELi3EEENS4_18smem_ptr_flag_bitsILi16EEENSR_INS5_IJNSA_ILi8EEENSA_ILi64EEEEEENS5_IJS15_SB_EEEEEEEvNS4_8identityESY_S19_vS1A_EENS_8epilogue10collective18CollectiveEpilogueINS1C_23Sm100TmaWarpSpecializedILi2ELi1ELi48ELb1ELb0EEEJSG_NS5_IJNSR_ISE_SB_EENSR_ISF_SB_EEEEESH_SI_SH_SI_NS1C_6fusion15FusionCallbacksIS1G_NS1K_17LinearCombinationISH_fSH_fLNS_15FloatRoundStyleE2EEESG_S1J_JEEENS4_5SM1004TMEM4LOAD26SM100_TMEM_LOAD_32dp32b16xESY_NSZ_INS10_ILi1ELi4ELi3EEES13_NSR_INS5_IJS14_NSA_ILi16EEEEEENS5_IJS1V_SB_EEEEEEENS4_39AutoVectorizingCopyWithAssumedAlignmentILi128EEENS4_14SM90_TMA_STOREES1Z_S21_S21_EEEvvEEEEvNT_6ParamsE,@"STO_CUDA_ENTRY STV_DEFAULT"
_ZN7cutlass13device_kernelINS_4gemm6kernel13GemmUniversalIN4cute5tupleIJiiiiEEENS1_10collective13CollectiveMmaINS1_35MainloopSm100TmaUmmaWarpSpecializedILi4ELi2ELi4ENS5_IJNS4_1CILi1EEESB_SB_EEEEENS5_IJNSA_ILi128EEENSA_ILi48EEESE_EEENS_10bfloat16_tENS5_IJlSB_lEEESH_SI_NS4_8TiledMMAINS4_8MMA_AtomIJNS4_20SM100_MMA_F16BF16_SSISH_SH_fLi128ELi48ELNS4_4UMMA5MajorE0ELSN_0ELNSM_7ScaleInE0ELSO_0EEEEEENS4_6LayoutISC_NS5_IJNSA_ILi0EEESS_SS_EEEEENS5_IJNS4_10UnderscoreESV_SV_EEEEENS4_13SM90_TMA_LOADENS4_14ComposedLayoutINS4_7SwizzleILi3ELi4ELi3EEENS4_18smem_ptr_flag_bitsILi16EEENSR_INS5_IJNSA_ILi8EEENSA_ILi64EEEEEENS5_IJS15_SB_EEEEEEEvNS4_8identityESY_S19_vS1A_EENS_8epilogue10collective18CollectiveEpilogueINS1C_23Sm100TmaWarpSpecializedILi2ELi1ELi48ELb1ELb0EEEJSG_NS5_IJNSR_ISE_SB_EENSR_ISF_SB_EEEEESH_SI_SH_SI_NS1C_6fusion15FusionCallbacksIS1G_NS1K_17LinearCombinationISH_fSH_fLNS_15FloatRoundStyleE2EEESG_S1J_JEEENS4_5SM1004TMEM4LOAD26SM100_TMEM_LOAD_32dp32b16xESY_NSZ_INS10_ILi1ELi4ELi3EEES13_NSR_INS5_IJS14_NSA_ILi16EEEEEENS5_IJS1V_SB_EEEEEEENS4_39AutoVectorizingCopyWithAssumedAlignmentILi128EEENS4_14SM90_TMA_STOREES1Z_S21_S21_EEEvvEEEEvNT_6ParamsE:
[----:B------:R-:W1:Y:S01]  /*0000*/  LDC R1, c[0x0][0x37c] ;  /* 0x0000df00ff017b82 */ /* 0x000e620000000800 */
[----:B------:R-:W2:Y:S01]  /*0010*/  S2R R138, SR_TID.X ;  /* 0x00000000008a7919 */ /* 0x000ea20000002100 */
[----:B------:R-:W3:Y:S01]  /*0020*/  LDCU.64 UR4, c[0x0][0x890] ;  /* 0x00011200ff0477ac */ /* 0x000ee20008000a00 */
[----:B------:R-:W-:Y:S02]  /*0030*/  PRMT R126, RZ, 0x7610, R126 ;  /* 0x00007610ff7e7816 */ /* 0x000fe4000000007e */
[----:B------:R-:W-:Y:S01]  /*0040*/  ELECT P5, URZ, PT ;  /* 0x0000000000ff782f */ /* 0x000fe200038a0000 */
[----:B------:R-:W4:Y:S01]  /*0050*/  LDCU.64 UR42, c[0x0][0x358] ;  /* 0x00006b00ff2a77ac */ /* 0x000f220008000a00 */
[----:B---3--:R-:W-:-:S04]  /*0060*/  UISETP.NE.U32.AND UP0, UPT, UR4, URZ, UPT ;  /* 0x000000ff0400728c */ /* 0x008fc8000bf05070 */
[----:B------:R-:W-:Y:S01]  /*0070*/  UISETP.NE.AND.EX UP0, UPT, UR5, URZ, UPT, UP0 ;  /* 0x000000ff0500728c */ /* 0x000fe2000bf05300 */
[----:B--2---:R-:W-:-:S05]  /*0080*/  SHF.R.U32.HI R131, RZ, 0x5, R138 ;  /* 0x00000005ff837819 */ /* 0x004fca000001168a */
[----:B------:R-:W2:Y:S02]  /*0090*/  SHFL.IDX PT, R0, R131, RZ, 0x1f ;  /* 0x00001fff83007589 */ /* 0x000ea400000e0000 */
[----:B--2---:R-:W-:Y:S01]  /*00a0*/  R2UR UR8, R0 ;  /* 0x00000000000872ca */ /* 0x004fe200000e0000 */
[----:B-1--4-:R-:W-:-:S14]  /*00b0*/  BRA.U UP0, `(.L_x_0) ;  /* 0x00000001002c7547 */ /* 0x012fdc000b800000 */
[----:B------:R-:W1:Y:S02]  /*00c0*/  LDCU.64 UR6, c[0x0][0x888] ;  /* 0x00011100ff0677ac */ /* 0x000e640008000a00 */
[----:B-1----:R-:W-:-:S04]  /*00d0*/  UISETP.NE.U32.AND UP0, UPT, UR6, URZ, UPT ;  /* 0x000000ff0600728c */ /* 0x002fc8000bf05070 */
[----:B------:R-:W-:-:S09]  /*00e0*/  UISETP.NE.AND.EX UP0, UPT, UR7, URZ, UPT, UP0 ;  /* 0x000000ff0700728c */ /* 0x000fd2000bf05300 */
[----:B------:R-:W-:Y:S05]  /*00f0*/  BRA.U !UP0, `(.L_x_1) ;  /* 0x0000000108107547 */ /* 0x000fea000b800000 */
[----:B------:R-:W1:Y:S02]  /*0100*/  LDC.64 R2, c[0x0][0x888] ;  /* 0x00022200ff027b82 */ /* 0x000e640000000a00 */
[----:B-1----:R1:W5:Y:S01]  /*0110*/  LDG.E R67, desc[UR42][R2.64] ;  /* 0x0000002a02437981 */ /* 0x002362000c1e1900 */
[----:B------:R-:W-:Y:S01]  /*0120*/  HFMA2 R126, -RZ, RZ, 0, 5.9604644775390625e-08 ;  /* 0x00000001ff7e7431 */ /* 0x000fe200000001ff */
[----:B------:R-:W-:Y:S05]  /*0130*/  BRA `(.L_x_0) ;  /* 0x00000000000c7947 */ /* 0x000fea0003800000 */
.L_x_1:
[----:B------:R-:W1:Y:S01]  /*0140*/  LDCU UR6, c[0x0][0x880] ;  /* 0x00011000ff0677ac */ /* 0x000e620008000800 */
[----:B------:R-:W-:Y:S01]  /*0150*/  HFMA2 R126, -RZ, RZ, 0, 5.9604644775390625e-08 ;  /* 0x00000001ff7e7431 */ /* 0x000fe200000001ff */
[----:B-1----:R-:W-:-:S07]  /*0160*/  MOV R67, UR6 ;  /* 0x0000000600437c02 */ /* 0x002fce0008000f00 */
.L_x_0:
[----:B------:R-:W2:Y:S02]  /*0170*/  LDCU.64 UR6, c[0x0][0x8b0] ;  /* 0x00011600ff0677ac */ /* 0x000ea40008000a00 */
[----:B--2---:R-:W-:-:S04]  /*0180*/  UISETP.NE.U32.AND UP0, UPT, UR6, URZ, UPT ;  /* 0x000000ff0600728c */ /* 0x004fc8000bf05070 */
[----:B------:R-:W-:-:S09]  /*0190*/  UISETP.NE.AND.EX UP0, UPT, UR7, URZ, UPT, UP0 ;  /* 0x000000ff0700728c */ /* 0x000fd2000bf05300 */
[----:B------:R-:W-:Y:S05]  /*01a0*/  BRA.U UP0, `(.L_x_2) ;  /* 0x0000000100247547 */ /* 0x000fea000b800000 */
[----:B------:R-:W2:Y:S02]  /*01b0*/  LDCU.64 UR6, c[0x0][0x8a8] ;  /* 0x00011500ff0677ac */ /* 0x000ea40008000a00 */
[----:B--2---:R-:W-:-:S04]  /*01c0*/  UISETP.NE.U32.AND UP0, UPT, UR6, URZ, UPT ;  /* 0x000000ff0600728c */ /* 0x004fc8000bf05070 */
[----:B------:R-:W-:-:S09]  /*01d0*/  UISETP.NE.AND.EX UP0, UPT, UR7, URZ, UPT, UP0 ;  /* 0x000000ff0700728c */ /* 0x000fd2000bf05300 */
[----:B------:R-:W-:Y:S05]  /*01e0*/  BRA.U !UP0, `(.L_x_3) ;  /* 0x00000001080c7547 */ /* 0x000fea000b800000 */
[----:B-1----:R-:W1:Y:S02]  /*01f0*/  LDC.64 R2, c[0x0][0x8a8] ;  /* 0x00022a00ff027b82 */ /* 0x002e640000000a00 */
[----:B-1----:R2:W5:Y:S01]  /*0200*/  LDG.E R65, desc[UR42][R2.64] ;  /* 0x0000002a02417981 */ /* 0x002562000c1e1900 */
[----:B------:R-:W-:Y:S05]  /*0210*/  BRA `(.L_x_2) ;  /* 0x0000000000087947 */ /* 0x000fea0003800000 */
.L_x_3:
[----:B------:R-:W2:Y:S02]  /*0220*/  LDCU UR6, c[0x0][0x8a0] ;  /* 0x00011400ff0677ac */ /* 0x000ea40008000800 */
[----:B--2---:R-:W-:Y:S02]  /*0230*/  MOV R65, UR6 ;  /* 0x0000000600417c02 */ /* 0x004fe40008000f00 */
.L_x_2:
[----:B------:R-:W-:Y:S01]  /*0240*/  IMAD.U32 R0, RZ, RZ, UR8 ;  /* 0x00000008ff007e24 */ /* 0x000fe2000f8e00ff */
[----:B------:R-:W-:Y:S04]  /*0250*/  BSSY.RECONVERGENT B0, `(.L_x_4) ;  /* 0x000000c000007945 */ /* 0x000fe80003800200 */
[C---:B------:R-:W-:Y:S02]  /*0260*/  ISETP.NE.OR P1, PT, R0.reuse, 0x1, !P5 ;  /* 0x000000010000780c */ /* 0x040fe40006f25670 */
[----:B------:R-:W-:-:S11]  /*0270*/  ISETP.NE.OR P0, PT, R0, 0x3, !P5 ;  /* 0x000000030000780c */ /* 0x000fd60006f05670 */
[----:B------:R-:W-:Y:S05]  /*0280*/  @P1 BRA `(.L_x_5) ;  /* 0x0000000000201947 */ /* 0x000fea0003800000 */
[----:B------:R-:W3:Y:S02]  /*0290*/  LDCU.64 UR6, c[0x0][0x348] ;  /* 0x00006900ff0677ac */ /* 0x000ee40008000a00 */
[----:B---3--:R-:W-:Y:S02]  /*02a0*/  UIADD3 UR10, UP1, UPT, UR6, 0x80, URZ ;  /* 0x00000080060a7890 */ /* 0x008fe4000ff3e0ff */
[----:B------:R-:W-:Y:S02]  /*02b0*/  UIADD3 UR6, UP0, UPT, UR6, 0x180, URZ ;  /* 0x0000018006067890 */ /* 0x000fe4000ff1e0ff */
[----:B------:R-:W-:Y:S02]  /*02c0*/  UIADD3.X UR11, UPT, UPT, URZ, UR7, URZ, UP1, !UPT ;  /* 0x00000007ff0b7290 */ /* 0x000fe40008ffe4ff */
[----:B------:R-:W-:-:S07]  /*02d0*/  UIADD3.X UR7, UPT, UPT, URZ, UR7, URZ, UP0, !UPT ;  /* 0x00000007ff077290 */ /* 0x000fce00087fe4ff */
[----:B------:R3:W-:Y:S02]  /*02e0*/  UTMACCTL.PF [UR10] ;  /* 0x000000000a0079b9 */ /* 0x0007e40008040000 */
[----:B------:R3:W-:Y:S02]  /*02f0*/  UTMACCTL.PF [UR6] ;  /* 0x00000000060079b9 */ /* 0x0007e40008040000 */
[----:B---3--:R-:W-:Y:S01]  /*0300*/  NOP ;  /* 0x0000000000007918 */ /* 0x008fe20000000000 */
.L_x_5:
[----:B------:R-:W-:Y:S05]  /*0310*/  BSYNC.RECONVERGENT B0 ;  /* 0x0000000000007941 */ /* 0x000fea0003800200 */
.L_x_4:
[----:B------:R-:W-:Y:S04]  /*0320*/  BSSY.RECONVERGENT B0, `(.L_x_6) ;  /* 0x000000a000007945 */ /* 0x000fe80003800200 */
        /* <DEDUP_REMOVED lines=9> */
.L_x_7:
[----:B------:R-:W-:Y:S05]  /*03c0*/  BSYNC.RECONVERGENT B0 ;  /* 0x0000000000007941 */ /* 0x000fea0003800200 */
.L_x_6:
[----:B------:R-:W3:Y:S01]  /*03d0*/  LDCU.64 UR6, c[0x0][0x888] ;  /* 0x00011100ff0677ac */ /* 0x000ee20008000a00 */
[----:B------:R-:W-:Y:S02]  /*03e0*/  UISETP.EQ.U32.AND UP1, UPT, UR4, URZ, UPT ;  /* 0x000000ff0400728c */ /* 0x000fe4000bf22070 */
[----:B------:R-:W-:Y:S02]  /*03f0*/  UPLOP3.LUT UP2, UPT, UPT, UPT, UPT, 0x80, 0x8 ;  /* 0x000000000008789c */ /* 0x000fe40003f4f070 */
[----:B---3--:R-:W-:-:S04]  /*0400*/  UISETP.NE.U32.AND UP0, UPT, UR6, URZ, UPT ;  /* 0x000000ff0600728c */ /* 0x008fc8000bf05070 */
[----:B------:R-:W-:-:S04]  /*0410*/  UISETP.NE.AND.EX UP0, UPT, UR7, URZ, UPT, UP0 ;  /* 0x000000ff0700728c */ /* 0x000fc8000bf05300 */
[----:B------:R-:W-:-:S04]  /*0420*/  UISETP.EQ.OR.EX UP3, UPT, UR5, URZ, !UP0, UP1 ;  /* 0x000000ff0500728c */ /* 0x000fc8000c762710 */
[----:B------:R-:W-:-:S05]  /*0430*/  UP2UR UR44, UPR, URZ, 0x8 ;  /* 0x00000008ff2c7883 */ /* 0x000fca0008000000 */
[----:B------:R-:W-:Y:S07]  /*0440*/  BRA.U !UP3, `(.L_x_8) ;  /* 0x000000010b207547 */ /* 0x000fee000b800000 */
[----:B------:R-:W-:Y:S01]  /*0450*/  UISETP.NE.U32.AND UP2, UPT, UR4, URZ, UPT ;  /* 0x000000ff0400728c */ /* 0x000fe2000bf45070 */
[----:B-----5:R-:W-:Y:S01]  /*0460*/  FSETP.NEU.AND P0, PT, R67, RZ, PT ;  /* 0x000000ff4300720b */ /* 0x020fe20003f0d000 */
[----:B------:R-:W-:Y:S02]  /*0470*/  USEL UR4, URZ, 0xffffffff, UP0 ;  /* 0xffffffffff047887 */ /* 0x000fe40008000000 */
[----:B------:R-:W-:-:S10]  /*0480*/  UISETP.NE.AND.EX UP2, UPT, UR5, URZ, UPT, UP2 ;  /* 0x000000ff0500728c */ /* 0x000fd4000bf45320 */
[----:B------:R-:W-:Y:S01]  /*0490*/  VOTEU.ANY UP1, P0 ;  /* 0x0000000000ff7886 */ /* 0x000fe20000020100 */
[----:B------:R-:W-:-:S04]  /*04a0*/  @!UP2 USEL UR4, URZ, 0xffffffff, UP1 ;  /* 0xffffffffff04a887 */ /* 0x000fc80008800000 */
[----:B------:R-:W-:-:S04]  /*04b0*/  ULOP3.LUT UR4, UR4, 0x1, URZ, 0xc0, !UPT ;  /* 0x0000000104047892 */ /* 0x000fc8000f8ec0ff */
[----:B------:R-:W-:-:S11]  /*04c0*/  UISETP.NE.U32.AND UP2, UPT, UR4, 0x1, UPT ;  /* 0x000000010400788c */ /* 0x000fd6000bf45070 */
.L_x_8:
[----:B-12---:R-:W1:Y:S01]  /*04d0*/  SHFL.IDX PT, R2, R131, RZ, 0x1f ;  /* 0x00001fff83027589 */ /* 0x006e6200000e0000 */
[----:B------:R-:W-:-:S04]  /*04e0*/  UISETP.NE.AND UP1, UPT, UR8, 0x2, UPT ;  /* 0x000000020800788c */ /* 0x000fc8000bf25270 */
[----:B------:R-:W-:Y:S01]  /*04f0*/  USEL UR7, URZ, 0x1, UP1 ;  /* 0x00000001ff077887 */ /* 0x000fe20008800000 */
[----:B-1----:R-:W-:-:S13]  /*0500*/  ISETP.NE.AND P0, PT, R2, RZ, PT ;  /* 0x000000ff0200720c */ /* 0x002fda0003f05270 */
[----:B------:R-:W-:Y:S05]  /*0510*/  @P0 BRA `(.L_x_9) ;  /* 0x0000000000480947 */ /* 0x000fea0003800000 */
[----:B------:R-:W1:Y:S01]  /*0520*/  S2UR UR5, SR_CgaCtaId ;  /* 0x00000000000579c3 */ /* 0x000e620000008800 */
[----:B------:R-:W-:Y:S01]  /*0530*/  UMOV UR6, 0x400 ;  /* 0x0000040000067882 */ /* 0x000fe20000000000 */
[----:B------:R-:W-:Y:S01]  /*0540*/  UMOV UR4, 0x1 ;  /* 0x0000000100047882 */ /* 0x000fe20000000000 */
[----:B------:R-:W-:Y:S01]  /*0550*/  ELECT P0, URZ, PT ;  /* 0x0000000000ff782f */ /* 0x000fe20003800000 */
[----:B------:R-:W-:-:S04]  /*0560*/  UIADD3 UR10, UPT, UPT, -UR4, 0x100000, URZ ;  /* 0x00100000040a7890 */ /* 0x000fc8000fffe1ff */
[----:B------:R-:W-:Y:S02]  /*0570*/  USHF.L.U32 UR11, UR10, 0xb, URZ ;  /* 0x0000000b0a0b7899 */ /* 0x000fe400080006ff */
[----:B------:R-:W-:Y:S02]  /*0580*/  USHF.L.U32 UR10, UR10, 0x1, URZ ;  /* 0x000000010a0a7899 */ /* 0x000fe400080006ff */
[----:B-1----:R-:W-:Y:S01]  /*0590*/  ULEA UR5, UR5, UR6, 0x18 ;  /* 0x0000000605057291 */ /* 0x002fe2000f8ec0ff */
[----:B------:R-:W1:Y:S11]  /*05a0*/  FENCE.VIEW.ASYNC.S ;  /* 0x00000000000073c6 */ /* 0x000e760000000000 */
[----:B-1----:R1:W2:Y:S01]  /*05b0*/  SYNCS.EXCH.64 URZ, [UR5], UR10 ;  /* 0x0000000a05ff75b2 */ /* 0x0022a20008000100 */
[----:B------:R1:W3:Y:S01]  /*05c0*/  SYNCS.EXCH.64 URZ, [UR5+0x20], UR10 ;  /* 0x0000200a05ff75b2 */ /* 0x0002e20008000100 */
[----:B------:R1:W4:Y:S01]  /*05d0*/  SYNCS.EXCH.64 URZ, [UR5+0x8], UR10 ;  /* 0x0000080a05ff75b2 */ /* 0x0003220008000100 */
[----:B------:R1:W1:Y:S01]  /*05e0*/  SYNCS.EXCH.64 URZ, [UR5+0x28], UR10 ;  /* 0x0000280a05ff75b2 */ /* 0x0002620008000100 */
[----:B------:R1:W1:Y:S01]  /*05f0*/  SYNCS.EXCH.64 URZ, [UR5+0x10], UR10 ;  /* 0x0000100a05ff75b2 */ /* 0x0002620008000100 */
[----:B------:R1:W1:Y:S01]  /*0600*/  SYNCS.EXCH.64 URZ, [UR5+0x30], UR10 ;  /* 0x0000300a05ff75b2 */ /* 0x0002620008000100 */
[----:B------:R1:W1:Y:S01]  /*0610*/  SYNCS.EXCH.64 URZ, [UR5+0x18], UR10 ;  /* 0x0000180a05ff75b2 */ /* 0x0002620008000100 */
[----:B------:R1:W1:Y:S01]  /*0620*/  SYNCS.EXCH.64 URZ, [UR5+0x38], UR10 ;  /* 0x0000380a05ff75b2 */ /* 0x0002620008000100 */
[----:B------:R-:W-:Y:S01]  /*0630*/  NOP ;  /* 0x0000000000007918 */ /* 0x000fe20000000000 */
.L_x_9:
[----:B------:R-:W2:Y:S01]  /*0640*/  SHFL.IDX PT, R2, R131, RZ, 0x1f ;  /* 0x00001fff83027589 */ /* 0x000ea200000e0000 */
[----:B------:R-:W-:Y:S01]  /*0650*/  NOP ;  /* 0x0000000000007918 */ /* 0x000fe20000000000 */
[----:B--2---:R-:W-:-:S13]  /*0660*/  ISETP.NE.AND P0, PT, R2, 0x1, PT ;  /* 0x000000010200780c */ /* 0x004fda0003f05270 */
[----:B------:R-:W-:Y:S05]  /*0670*/  @P0 BRA `(.L_x_10) ;  /* 0x0000000000480947 */ /* 0x000fea0003800000 */
[----:B------:R-:W2:Y:S01]  /*0680*/  S2UR UR6, SR_CgaCtaId ;  /* 0x00000000000679c3 */ /* 0x000ea20000008800 */
[----:B------:R-:W-:Y:S01]  /*0690*/  UMOV UR9, 0x400 ;  /* 0x0000040000097882 */ /* 0x000fe20000000000 */
[----:B-1----:R-:W-:Y:S01]  /*06a0*/  UMOV UR5, 0x20 ;  /* 0x0000002000057882 */ /* 0x002fe20000000000 */
[----:B------:R-:W-:Y:S01]  /*06b0*/  UMOV UR4, 0x80 ;  /* 0x0000008000047882 */ /* 0x000fe20000000000 */
[----:B------:R-:W-:-:S04]  /*06c0*/  UIADD3 UR10, UPT, UPT, -UR5, 0x100000, URZ ;  /* 0x00100000050a7890 */ /* 0x000fc8000fffe1ff */
[----:B------:R-:W-:Y:S02]  /*06d0*/  USHF.L.U32 UR11, UR10, 0xb, URZ ;  /* 0x0000000b0a0b7899 */ /* 0x000fe400080006ff */
[----:B------:R-:W-:Y:S02]  /*06e0*/  USHF.L.U32 UR10, UR10, 0x1, URZ ;  /* 0x000000010a0a7899 */ /* 0x000fe400080006ff */
[----:B------:R-:W-:-:S04]  /*06f0*/  UIADD3 UR4, UPT, UPT, -UR4, 0x100000, URZ ;  /* 0x0010000004047890 */ /* 0x000fc8000fffe1ff */
[----:B------:R-:W-:Y:S02]  /*0700*/  USHF.L.U32 UR5, UR4, 0xb, URZ ;  /* 0x0000000b04057899 */ /* 0x000fe400080006ff */
[----:B------:R-:W-:Y:S01]  /*0710*/  USHF.L.U32 UR4, UR4, 0x1, URZ ;  /* 0x0000000104047899 */ /* 0x000fe200080006ff */
[----:B------:R-:W-:Y:S01]  /*0720*/  ELECT P0, URZ, PT ;  /* 0x0000000000ff782f */ /* 0x000fe20003800000 */
[----:B--2---:R-:W-:Y:S01]  /*0730*/  ULEA UR6, UR6, UR9, 0x18 ;  /* 0x0000000906067291 */ /* 0x004fe2000f8ec0ff */
[----:B------:R-:W1:Y:S11]  /*0740*/  FENCE.VIEW.ASYNC.S ;  /* 0x00000000000073c6 */ /* 0x000e760000000000 */
[----:B-1----:R2:W1:Y:S01]  /*0750*/  SYNCS.EXCH.64 URZ, [UR6+0x40], UR10 ;  /* 0x0000400a06ff75b2 */ /* 0x0024620008000100 */
[----:B------:R2:W1:Y:S01]  /*0760*/  SYNCS.EXCH.64 URZ, [UR6+0x50], UR4 ;  /* 0x0000500406ff75b2 */ /* 0x0004620008000100 */
[----:B------:R2:W1:Y:S01]  /*0770*/  SYNCS.EXCH.64 URZ, [UR6+0x48], UR10 ;  /* 0x0000480a06ff75b2 */ /* 0x0004620008000100 */
[----:B------:R2:W1:Y:S02]  /*0780*/  SYNCS.EXCH.64 URZ, [UR6+0x58], UR4 ;  /* 0x0000580406ff75b2 */ /* 0x0004640008000100 */
[----:B--2---:R-:W-:Y:S01]  /*0790*/  NOP ;  /* 0x0000000000007918 */ /* 0x004fe20000000000 */
.L_x_10:
[----:B------:R-:W2:Y:S01]  /*07a0*/  SHFL.IDX PT, R2, R131, RZ, 0x1f ;  /* 0x00001fff83027589 */ /* 0x000ea200000e0000 */
[----:B------:R-:W-:Y:S01]  /*07b0*/  NOP ;  /* 0x0000000000007918 */ /* 0x000fe20000000000 */
[----:B--2---:R-:W-:-:S13]  /*07c0*/  ISETP.NE.AND P0, PT, R2, 0x3, PT ;  /* 0x000000030200780c */ /* 0x004fda0003f05270 */
[----:B------:R-:W-:Y:S05]  /*07d0*/  @P0 BRA `(.L_x_11) ;  /* 0x0000000000300947 */ /* 0x000fea0003800000 */
[----:B-1----:R-:W1:Y:S01]  /*07e0*/  S2UR UR5, SR_CgaCtaId ;  /* 0x00000000000579c3 */ /* 0x002e620000008800 */
        /* <DEDUP_REMOVED lines=8> */
[----:B-1----:R2:W1:Y:S01]  /*0870*/  SYNCS.EXCH.64 URZ, [UR5+0x60], UR10 ;  /* 0x0000600a05ff75b2 */ /* 0x0024620008000100 */
[----:B------:R2:W1:Y:S02]  /*0880*/  SYNCS.EXCH.64 URZ, [UR5+0x68], UR10 ;  /* 0x0000680a05ff75b2 */ /* 0x0004640008000100 */
[----:B--2---:R-:W-:Y:S01]  /*0890*/  NOP ;  /* 0x0000000000007918 */ /* 0x004fe20000000000 */
.L_x_11:
[----:B------:R-:W2:Y:S01]  /*08a0*/  SHFL.IDX PT, R2, R131, RZ, 0x1f ;  /* 0x00001fff83027589 */ /* 0x000ea200000e0000 */
[----:B------:R-:W-:Y:S01]  /*08b0*/  NOP ;  /* 0x0000000000007918 */ /* 0x000fe20000000000 */
[----:B--2---:R-:W-:-:S13]  /*08c0*/  ISETP.NE.AND P0, PT, R2, 0x4, PT ;  /* 0x000000040200780c */ /* 0x004fda0003f05270 */
[----:B------:R-:W-:Y:S05]  /*08d0*/  @P0 BRA `(.L_x_12) ;  /* 0x00000000004c0947 */ /* 0x000fea0003800000 */
[----:B-1----:R-:W1:Y:S01]  /*08e0*/  S2UR UR5, SR_CgaCtaId ;  /* 0x00000000000579c3 */ /* 0x002e620000008800 */
[----:B------:R-:W-:Y:S01]  /*08f0*/  UMOV UR9, 0x100 ;  /* 0x0000010000097882 */ /* 0x000fe20000000000 */
[----:B------:R-:W-:Y:S01]  /*0900*/  UMOV UR6, 0x400 ;  /* 0x0000040000067882 */ /* 0x000fe20000000000 */
[----:B------:R-:W-:Y:S01]  /*0910*/  USEL UR9, UR9, 0xe0, UP2 ;  /* 0x000000e009097887 */ /* 0x000fe20009000000 */
[----:B------:R-:W-:Y:S01]  /*0920*/  UMOV UR4, 0x1 ;  /* 0x0000000100047882 */ /* 0x000fe20000000000 */
[----:B------:R-:W-:Y:S01]  /*0930*/  ELECT P0, URZ, PT ;  /* 0x0000000000ff782f */ /* 0x000fe20003800000 */
[----:B------:R-:W-:-:S04]  /*0940*/  UIADD3 UR10, UPT, UPT, -UR4, 0x100000, URZ ;  /* 0x00100000040a7890 */ /* 0x000fc8000fffe1ff */
[----:B------:R-:W-:Y:S02]  /*0950*/  USHF.L.U32 UR11, UR10, 0xb, URZ ;  /* 0x0000000b0a0b7899 */ /* 0x000fe400080006ff */
[----:B------:R-:W-:Y:S02]  /*0960*/  USHF.L.U32 UR10, UR10, 0x1, URZ ;  /* 0x000000010a0a7899 */ /* 0x000fe400080006ff */
[----:B------:R-:W-:-:S04]  /*0970*/  UIADD3 UR12, UPT, UPT, -UR9, 0x100000, URZ ;  /* 0x00100000090c7890 */ /* 0x000fc8000fffe1ff */
[----:B------:R-:W-:Y:S02]  /*0980*/  USHF.L.U32 UR13, UR12, 0xb, URZ ;  /* 0x0000000b0c0d7899 */ /* 0x000fe400080006ff */
[----:B------:R-:W-:Y:S02]  /*0990*/  USHF.L.U32 UR12, UR12, 0x1, URZ ;  /* 0x000000010c0c7899 */ /* 0x000fe400080006ff */
[----:B-1----:R-:W-:Y:S01]  /*09a0*/  ULEA UR5, UR5, UR6, 0x18 ;  /* 0x0000000605057291 */ /* 0x002fe2000f8ec0ff */
[----:B------:R-:W1:Y:S11]  /*09b0*/  FENCE.VIEW.ASYNC.S ;  /* 0x00000000000073c6 */ /* 0x000e760000000000 */
[----:B-1----:R2:W1:Y:S01]  /*09c0*/  SYNCS.EXCH.64 URZ, [UR5+0x70], UR10 ;  /* 0x0000700a05ff75b2 */ /* 0x0024620008000100 */
[----:B------:R2:W1:Y:S01]  /*09d0*/  SYNCS.EXCH.64 URZ, [UR5+0x80], UR12 ;  /* 0x0000800c05ff75b2 */ /* 0x0004620008000100 */
[----:B------:R2:W1:Y:S01]  /*09e0*/  SYNCS.EXCH.64 URZ, [UR5+0x78], UR10 ;  /* 0x0000780a05ff75b2 */ /* 0x0004620008000100 */
[----:B------:R2:W1:Y:S02]  /*09f0*/  SYNCS.EXCH.64 URZ, [UR5+0x88], UR12 ;  /* 0x0000880c05ff75b2 */ /* 0x0004640008000100 */
[----:B--2---:R-:W-:Y:S01]  /*0a00*/  NOP ;  /* 0x0000000000007918 */ /* 0x004fe20000000000 */
.L_x_12:
        /* <DEDUP_REMOVED lines=20> */
[----:B------:R2:W1:Y:S01]  /*0b50*/  SYNCS.EXCH.64 URZ, [UR6+0xb8], UR4 ;  /* 0x0000b80406ff75b2 */ /* 0x0004620008000100 */
[----:B------:R2:W1:Y:S01]  /*0b60*/  SYNCS.EXCH.64 URZ, [UR6+0xa0], UR10 ;  /* 0x0000a00a06ff75b2 */ /* 0x0004620008000100 */
[----:B------:R2:W1:Y:S01]  /*0b70*/  SYNCS.EXCH.64 URZ, [UR6+0xc0], UR4 ;  /* 0x0000c00406ff75b2 */ /* 0x0004620008000100 */
[----:B------:R2:W1:Y:S01]  /*0b80*/  SYNCS.EXCH.64 URZ, [UR6+0xa8], UR10 ;  /* 0x0000a80a06ff75b2 */ /* 0x0004620008000100 */
[----:B------:R2:W1:Y:S02]  /*0b90*/  SYNCS.EXCH.64 URZ, [UR6+0xc8], UR4 ;  /* 0x0000c80406ff75b2 */ /* 0x0004640008000100 */
[----:B--2---:R-:W-:Y:S01]  /*0ba0*/  NOP ;  /* 0x0000000000007918 */ /* 0x004fe20000000000 */
.L_x_13:
        /* <DEDUP_REMOVED lines=18> */
.L_x_14:
[----:B-1----:R-:W1:Y:S01]  /*0cd0*/  S2UR UR5, SR_CTAID.X ;  /* 0x00000000000579c3 */ /* 0x002e620000002500 */
[----:B------:R-:W-:-:S05]  /*0ce0*/  CS2R.32 R125, SR_CgaSize ;  /* 0x00000000007d7805 */ /* 0x000fca0000008a00 */
[----:B------:R-:W-:-:S05]  /*0cf0*/  IMAD R125, R125, -0xa0, RZ ;  /* 0xffffff607d7d7824 */ /* 0x000fca00078e02ff */
[----:B------:R-:W-:-:S14]  /*0d00*/  R2UR UR9, R125 ;  /* 0x000000007d0972ca */ /* 0x000fdc00000e0000 */
[----:B------:R-:W2:Y:S01]  /*0d10*/  LDCU UR9, c[0x0][UR9+0x2b0] ;  /* 0x00005600090977ac */ /* 0x000ea20008000800 */
[----:B------:R-:W-:Y:S01]  /*0d20*/  NOP ;  /* 0x0000000000007918 */ /* 0x000fe20000000000 */
[----:B------:R-:W-:-:S05]  /*0d30*/  CS2R.32 R125, SR_CgaSize ;  /* 0x00000000007d7805 */ /* 0x000fca0000008a00 */
[----:B------:R-:W-:-:S05]  /*0d40*/  IMAD R125, R125, -0xa0, RZ ;  /* 0xffffff607d7d7824 */ /* 0x000fca00078e02ff */
[----:B------:R-:W-:-:S14]  /*0d50*/  R2UR UR6, R125 ;  /* 0x000000007d0672ca */ /* 0x000fdc00000e0000 */
[----:B------:R-:W3:Y:S01]  /*0d60*/  LDCU UR6, c[0x0][UR6+0x2b4] ;  /* 0x00005680060677ac */ /* 0x000ee20008000800 */
[----:B------:R-:W4:Y:S08]  /*0d70*/  S2UR UR4, SR_CTAID.Y ;  /* 0x00000000000479c3 */ /* 0x000f300000002600 */
[----:B------:R-:W3:Y:S01]  /*0d80*/  LDC R10, c[0x0][0xb24] ;  /* 0x0002c900ff0a7b82 */ /* 0x000ee20000000800 */
[----:B-1----:R-:W-:-:S02]  /*0d90*/  I2FP.F32.U32 R123, UR5 ;  /* 0x00000005007b7c45 */ /* 0x002fc40008201000 */
[----:B------:R-:W-:-:S05]  /*0da0*/  CS2R.32 R3, SR_CgaSize ;  /* 0x0000000000037805 */ /* 0x000fca0000008a00 */
[----:B------:R-:W-:-:S06]  /*0db0*/  IMAD R3, R3, -0xa0, RZ ;  /* 0xffffff6003037824 */ /* 0x000fcc00078e02ff */
[----:B------:R-:W1:Y:S01]  /*0dc0*/  LDC R3, c[0x0][R3+0x2a0] ;  /* 0x0000a80003037b82 */ /* 0x000e620000000800 */
[----:B------:R-:W-:Y:S01]  /*0dd0*/  MOV R125, UR5 ;  /* 0x00000005007d7c02 */ /* 0x000fe20008000f00 */
[----:B--2---:R-:W-:Y:S01]  /*0de0*/  FMUL R123, R123, UR9 ;  /* 0x000000097b7b7c20 */ /* 0x004fe20008400000 */
[----:B----4-:R-:W-:Y:S02]  /*0df0*/  I2FP.F32.U32 R122, UR4 ;  /* 0x00000004007a7c45 */ /* 0x010fe40008201000 */
[----:B------:R-:W-:-:S05]  /*0e00*/  CS2R.32 R2, SR_CgaSize ;  /* 0x0000000000027805 */ /* 0x000fca0000008a00 */
[----:B------:R-:W-:-:S06]  /*0e10*/  IMAD R2, R2, -0xa0, RZ ;  /* 0xffffff6002027824 */ /* 0x000fcc00078e02ff */
[----:B------:R-:W2:Y:S01]  /*0e20*/  LDC R2, c[0x0][R2+0x2a4] ;  /* 0x0000a90002027b82 */ /* 0x000ea20000000800 */
[----:B------:R-:W-:Y:S01]  /*0e30*/  MOV R124, UR4 ;  /* 0x00000004007c7c02 */ /* 0x000fe20008000f00 */
[----:B------:R-:W4:Y:S01]  /*0e40*/  F2I.U32.TRUNC.NTZ R123, R123 ;  /* 0x0000007b007b7305 */ /* 0x000f22000020f000 */
[----:B---3--:R-:W-:-:S05]  /*0e50*/  FMUL R122, R122, UR6 ;  /* 0x000000067a7a7c20 */ /* 0x008fca0008400000 */
[----:B------:R-:W-:Y:S01]  /*0e60*/  BAR.SYNC.DEFER_BLOCKING 0x0 ;  /* 0x0000000000007b1d */ /* 0x000fe20000010000 */
[----:B------:R-:W-:-:S05]  /*0e70*/  ISETP.GE.AND P0, PT, R10, 0x1, PT ;  /* 0x000000010a00780c */ /* 0x000fca0003f06270 */
[----:B------:R-:W3:Y:S02]  /*0e80*/  F2I.U32.TRUNC.NTZ R122, R122 ;  /* 0x0000007a007a7305 */ /* 0x000ee4000020f000 */
[----:B------:R-:W2:Y:S01]  /*0e90*/  S2UR UR36, SR_CTAID.Z ;  /* 0x00000000002479c3 */ /* 0x000ea20000002700 */
[----:B----4-:R-:W-:-:S05]  /*0ea0*/  IADD3 R123, PT, PT, -R123, RZ, RZ ;  /* 0x000000ff7b7b7210 */ /* 0x010fca0007ffe1ff */
[----:B-1----:R-:W-:Y:S01]  /*0eb0*/  IMAD R123, R3, R123, UR5 ;  /* 0x00000005037b7e24 */ /* 0x002fe2000f8e027b */
[----:B---3--:R-:W-:-:S05]  /*0ec0*/  IADD3 R122, PT, PT, -R122, RZ, RZ ;  /* 0x000000ff7a7a7210 */ /* 0x008fca0007ffe1ff */
[----:B--2---:R-:W-:Y:S01]  /*0ed0*/  IMAD R122, R2, R122, UR4 ;  /* 0x00000004027a7e24 */ /* 0x004fe2000f8e027a */
[----:B------:R-:W-:Y:S06]  /*0ee0*/  @!P0 BRA `(.L_x_15) ;  /* 0x0000000000b88947 */ /* 0x000fec0003800000 */
[----:B------:R-:W1:Y:S01]  /*0ef0*/  LDC.64 R4, c[0x0][0xb18] ;  /* 0x0002c600ff047b82 */ /* 0x000e620000000a00 */
[----:B------:R-:W-:-:S07]  /*0f00*/  ISETP.NE.AND P0, PT, R10, 0x1, PT ;  /* 0x000000010a00780c */ /* 0x000fce0003f05270 */
[----:B------:R-:W2:Y:S08]  /*0f10*/  LDC R9, c[0x0][0xb0c] ;  /* 0x0002c300ff097b82 */ /* 0x000eb00000000800 */
[----:B------:R-:W3:Y:S08]  /*0f20*/  LDC R12, c[0x0][0x370] ;  /* 0x0000dc00ff0c7b82 */ /* 0x000ef00000000800 */
[----:B------:R-:W4:Y:S01]  /*0f30*/  LDC R11, c[0x0][0x374] ;  /* 0x0000dd00ff0b7b82 */ /* 0x000f220000000800 */
[----:B-1----:R-:W-:-:S07]  /*0f40*/  ISETP.NE.AND P1, PT, R4, 0x1, PT ;  /* 0x000000010400780c */ /* 0x002fce0003f25270 */
[----:B------:R-:W3:Y:S01]  /*0f50*/  LDC.64 R6, c[0x0][0xb10] ;  /* 0x0002c400ff067b82 */ /* 0x000ee20000000a00 */
[----:B--2---:R-:W-:-:S07]  /*0f60*/  ISETP.NE.AND P2, PT, R9, 0x1, PT ;  /* 0x000000010900780c */ /* 0x004fce0003f45270 */
[----:B------:R-:W1:Y:S08]  /*0f70*/  LDC R8, c[0x0][0xb20] ;  /* 0x0002c800ff087b82 */ /* 0x000e700000000800 */
[----:B------:R-:W2:Y:S01]  /*0f80*/  LDC.64 R2, c[0x0][0xb28] ;  /* 0x0002ca00ff027b82 */ /* 0x000ea20000000a00 */
[----:B----4-:R-:W-:-:S04]  /*0f90*/  IMAD.HI.U32 R13, R11, R5, RZ ;  /* 0x000000050b0d7227 */ /* 0x010fc800078e00ff */
[----:B------:R-:W-:-:S04]  /*0fa0*/  IMAD.HI.U32 R5, R124, R5, RZ ;  /* 0x000000057c057227 */ /* 0x000fc800078e00ff */
[----:B---3--:R-:W-:-:S05]  /*0fb0*/  IMAD.HI.U32 R14, R12, R6, RZ ;  /* 0x000000060c0e7227 */ /* 0x008fca00078e00ff */
[-C--:B------:R-:W-:Y:S01]  /*0fc0*/  @P2 SHF.R.U32.HI R12, RZ, R7.reuse, R14 ;  /* 0x00000007ff0c2219 */ /* 0x080fe2000001160e */
[----:B------:R-:W-:Y:S01]  /*0fd0*/  IMAD.HI.U32 R14, R125, R6, RZ ;  /* 0x000000067d0e7227 */ /* 0x000fe200078e00ff */
[-C--:B-1----:R-:W-:Y:S02]  /*0fe0*/  @P1 SHF.R.U32.HI R11, RZ, R8.reuse, R13 ;  /* 0x00000008ff0b1219 */ /* 0x082fe4000001160d */
[----:B------:R-:W-:Y:S02]  /*0ff0*/  SHF.R.U32.HI R5, RZ, R8, R5 ;  /* 0x00000008ff057219 */ /* 0x000fe40000011605 */
[----:B------:R-:W-:Y:S02]  /*1000*/  SHF.R.U32.HI R14, RZ, R7, R14 ;  /* 0x00000007ff0e7219 */ /* 0x000fe4000001160e */
[----:B------:R-:W-:Y:S01]  /*1010*/  SEL R5, R124, R5, !P1 ;  /* 0x000000057c057207 */ /* 0x000fe20004800000 */
[----:B--2---:R-:W-:Y:S01]  /*1020*/  IMAD.HI.U32 R13, R11, R2, RZ ;  /* 0x000000020b0d7227 */ /* 0x004fe200078e00ff */
[----:B------:R-:W-:-:S03]  /*1030*/  SEL R14, R125, R14, !P2 ;  /* 0x0000000e7d0e7207 */ /* 0x000fc60005000000 */
[----:B------:R-:W-:Y:S01]  /*1040*/  IMAD.HI.U32 R6, R12, R2, RZ ;  /* 0x000000020c067227 */ /* 0x000fe200078e00ff */
[----:B------:R-:W-:-:S04]  /*1050*/  @P0 SHF.R.U32.HI R11, RZ, R3, R13 ;  /* 0x00000003ff0b0219 */ /* 0x000fc8000001160d */
[----:B------:R-:W-:Y:S01]  /*1060*/  @P0 SHF.R.U32.HI R12, RZ, R3, R6 ;  /* 0x00000003ff0c0219 */ /* 0x000fe20000011606 */
[----:B------:R-:W-:-:S04]  /*1070*/  IMAD R11, R11, R10, RZ ;  /* 0x0000000a0b0b7224 */ /* 0x000fc800078e02ff */
[----:B------:R-:W-:Y:S01]  /*1080*/  IMAD R6, R12, R10, RZ ;  /* 0x0000000a0c067224 */ /* 0x000fe200078e02ff */
[----:B------:R-:W-:-:S04]  /*1090*/  ISETP.GE.AND P1, PT, R5, R11, PT ;  /* 0x0000000b0500720c */ /* 0x000fc80003f26270 */
[----:B------:R-:W-:Y:S01]  /*10a0*/  ISETP.GE.OR P1, PT, R14, R6, P1 ;  /* 0x000000060e00720c */ /* 0x000fe20000f26670 */
[----:B------:R-:W-:-:S05]  /*10b0*/  IMAD.HI.U32 R6, R5, R2, RZ ;  /* 0x0000000205067227 */ /* 0x000fca00078e00ff */
[----:B------:R-:W-:-:S04]  /*10c0*/  SHF.R.U32.HI R6, RZ, R3, R6 ;  /* 0x00000003ff067219 */ /* 0x000fc80000011606 */
[----:B------:R-:W-:-:S03]  /*10d0*/  SEL R6, R5, R6, !P0 ;  /* 0x0000000605067207 */ /* 0x000fc60004000000 */
[----:B------:R-:W-:Y:S01]  /*10e0*/  @!P1 IMAD.HI.U32 R7, R14, R2, RZ ;  /* 0x000000020e079227 */ /* 0x000fe200078e00ff */
[----:B------:R-:W-:-:S04]  /*10f0*/  IADD3 R2, PT, PT, -R6, RZ, RZ ;  /* 0x000000ff06027210 */ /* 0x000fc80007ffe1ff */
[----:B------:R-:W-:Y:S01]  /*1100*/  @!P1 SHF.R.U32.HI R3, RZ, R3, R7 ;  /* 0x00000003ff039219 */ /* 0x000fe20000011607 */
[----:B------:R-:W-:Y:S01]  /*1110*/  IMAD R2, R10, R2, R5 ;  /* 0x000000020a027224 */ /* 0x000fe200078e0205 */
[----:B------:R-:W-:Y:S02]  /*1120*/  IADD3 R7, PT, PT, -R5, RZ, RZ ;  /* 0x000000ff05077210 */ /* 0x000fe40007ffe1ff */
[----:B------:R-:W-:-:S03]  /*1130*/  @!P1 SEL R3, R14, R3, !P0 ;  /* 0x000000030e039207 */ /* 0x000fc60004000000 */
[----:B------:R-:W-:Y:S02]  /*1140*/  IMAD R7, R4, R7, R124 ;  /* 0x0000000704077224 */ /* 0x000fe400078e027c */
[--C-:B------:R-:W-:Y:S02]  /*1150*/  @!P1 IMAD.IADD R6, R6, 0x1, -R3.reuse ;  /* 0x0000000106069824 */ /* 0x100fe400078e0a03 */
[----:B------:R-:W-:Y:S01]  /*1160*/  @!P1 IMAD R3, R2, R12, R3 ;  /* 0x0000000c02039224 */ /* 0x000fe200078e0203 */
[----:B------:R-:W-:Y:S01]  /*1170*/  IADD3 R2, PT, PT, -R14, RZ, RZ ;  /* 0x000000ff0e027210 */ /* 0x000fe20007ffe1ff */
[----:B------:R-:W-:Y:S02]  /*1180*/  @!P1 IMAD R5, R6, R10, R14 ;  /* 0x0000000a06059224 */ /* 0x000fe400078e020e */
[----:B------:R-:W-:Y:S02]  /*1190*/  @!P1 IMAD.MOV.U32 R14, RZ, RZ, R3 ;  /* 0x000000ffff0e9224 */ /* 0x000fe400078e0003 */
[----:B------:R-:W-:-:S02]  /*11a0*/  IMAD R2, R9, R2, R125 ;  /* 0x0000000209027224 */ /* 0x000fc400078e027d */
[----:B------:R-:W-:Y:S02]  /*11b0*/  IMAD R124, R5, R4, R7 ;  /* 0x00000004057c7224 */ /* 0x000fe400078e0207 */
[----:B------:R-:W-:Y:S02]  /*11c0*/  IMAD R125, R14, R9, R2 ;  /* 0x000000090e7d7224 */ /* 0x000fe400078e0202 */
.L_x_15:
[----:B------:R-:W1:Y:S01]  /*11d0*/  LDCU UR4, c[0x0][0xb30] ;  /* 0x00016600ff0477ac */ /* 0x000e620008000800 */
[----:B------:R-:W2:Y:S08]  /*11e0*/  S2UR UR38, SR_CgaCtaId ;  /* 0x00000000002679c3 */ /* 0x000eb00000008800 */
[----:B------:R-:W3:Y:S01]  /*11f0*/  LDC R60, c[0x0][0xb24] ;  /* 0x0002c900ff3c7b82 */ /* 0x000ee20000000800 */
[----:B-1----:R-:W-:-:S09]  /*1200*/  UISETP.NE.AND UP1, UPT, UR4, 0x1, UPT ;  /* 0x000000010400788c */ /* 0x002fd2000bf25270 */
[----:B--2---:R-:W-:Y:S05]  /*1210*/  BRA.U UP1, `(.L_x_16) ;  /* 0x0000000101407547 */ /* 0x004fea000b800000 */
[----:B------:R-:W1:Y:S08]  /*1220*/  LDC.64 R4, c[0x0][0xb10] ;  /* 0x0002c400ff047b82 */ /* 0x000e700000000a00 */
[----:B------:R-:W2:Y:S08]  /*1230*/  LDC.64 R2, c[0x0][0xb18] ;  /* 0x0002c600ff027b82 */ /* 0x000eb00000000a00 */
[----:B------:R-:W4:Y:S08]  /*1240*/  LDC R6, c[0x0][0xb20] ;  /* 0x0002c800ff067b82 */ /* 0x000f300000000800 */
[----:B------:R-:W3:Y:S01]  /*1250*/  LDC R7, c[0x0][0xb0c] ;  /* 0x0002c300ff077b82 */ /* 0x000ee20000000800 */
[----:B-1----:R-:W-:-:S05]  /*1260*/  IMAD.HI.U32 R4, R125, R4, RZ ;  /* 0x000000047d047227 */ /* 0x002fca00078e00ff */
[----:B------:R-:W-:Y:S01]  /*1270*/  SHF.R.U32.HI R4, RZ, R5, R4 ;  /* 0x00000005ff047219 */ /* 0x000fe20000011604 */
[----:B--2---:R-:W-:Y:S01]  /*1280*/  IMAD.HI.U32 R3, R124, R3, RZ ;  /* 0x000000037c037227 */ /* 0x004fe200078e00ff */
[----:B------:R-:W-:-:S04]  /*1290*/  ISETP.NE.AND P0, PT, R2, 0x1, PT ;  /* 0x000000010200780c */ /* 0x000fc80003f05270 */
[----:B----4-:R-:W-:-:S04]  /*12a0*/  SHF.R.U32.HI R3, RZ, R6, R3 ;  /* 0x00000006ff037219 */ /* 0x010fc80000011603 */
[----:B------:R-:W-:Y:S02]  /*12b0*/  SEL R3, R124, R3, !P0 ;  /* 0x000000037c037207 */ /* 0x000fe40004000000 */
[----:B---3--:R-:W-:-:S04]  /*12c0*/  ISETP.NE.AND P1, PT, R7, 0x1, PT ;  /* 0x000000010700780c */ /* 0x008fc80003f25270 */
[----:B------:R-:W-:-:S05]  /*12d0*/  SEL R4, R125, R4, !P1 ;  /* 0x000000047d047207 */ /* 0x000fca0004800000 */
[----:B------:R-:W-:Y:S02]  /*12e0*/  IMAD.IADD R5, R3, 0x1, -R4 ;  /* 0x0000000103057824 */ /* 0x000fe400078e0a04 */
[----:B------:R-:W-:Y:S02]  /*12f0*/  IMAD.IADD R3, R4, 0x1, -R3 ;  /* 0x0000000104037824 */ /* 0x000fe400078e0a03 */
[----:B------:R-:W-:Y:S02]  /*1300*/  IMAD R125, R5, R7, R125 ;  /* 0x00000007057d7224 */ /* 0x000fe400078e027d */
[----:B------:R-:W-:-:S07]  /*1310*/  IMAD R124, R3, R2, R124 ;  /* 0x00000002037c7224 */ /* 0x000fce00078e027c */
.L_x_16:
[----:B------:R-:W-:Y:S01]  /*1320*/  BAR.SYNC.DEFER_BLOCKING 0x0 ;  /* 0x0000000000007b1d */ /* 0x000fe20000010000 */
[----:B------:R-:W-:Y:S01]  /*1330*/  UISETP.NE.AND UP1, UPT, UR8, 0x2, UPT ;  /* 0x000000020800788c */ /* 0x000fe2000bf25270 */
[----:B------:R-:W-:Y:S02]  /*1340*/  ISETP.NE.OR P5, PT, R0, 0x2, !P5 ;  /* 0x000000020000780c */ /* 0x000fe40006fa5670 */
[----:B------:R-:W-:-:S06]  /*1350*/  LOP3.LUT R2, R138, 0x1f, RZ, 0xc0, !PT ;  /* 0x0000001f8a027812 */ /* 0x000fcc00078ec0ff */
[----:B------:R-:W-:Y:S05]  /*1360*/  BRA.U UP1, `(.L_x_17) ;  /* 0x0000001101b47547 */ /* 0x000fea000b800000 */
[----:B------:R-:W1:Y:S01]  /*1370*/  LDCU UR15, c[0x0][0x38c] ;  /* 0x00007180ff0f77ac */ /* 0x000e620008000800 */
[----:B------:R-:W2:Y:S01]  /*1380*/  LDC R8, c[0x0][0x370] ;  /* 0x0000dc00ff087b82 */ /* 0x000ea20000000800 */
[----:B------:R-:W-:Y:S01]  /*1390*/  PLOP3.LUT P1, PT, PT, PT, UP2, 0x80, 0x8 ;  /* 0x000000000008781c */ /* 0x000fe20003f2f028 */
[----:B------:R-:W-:Y:S01]  /*13a0*/  IMAD.MOV.U32 R15, RZ, RZ, 0x1 ;  /* 0x00000001ff0f7424 */ /* 0x000fe200078e00ff */
[----:B------:R-:W-:Y:S01]  /*13b0*/  ISETP.EQ.OR P4, PT, R2, RZ, P5 ;  /* 0x000000ff0200720c */ /* 0x000fe20002f82670 */
[----:B------:R-:W-:Y:S01]  /*13c0*/  IMAD.MOV.U32 R14, RZ, RZ, RZ ;  /* 0x000000ffff0e7224 */ /* 0x000fe200078e00ff */
[----:B------:R-:W-:Y:S02]  /*13d0*/  PLOP3.LUT P1, PT, P1, PT, PT, 0x8, 0x80 ;  /* 0x000000000080781c */ /* 0x000fe40000f2e170 */
[----:B------:R-:W-:Y:S01]  /*13e0*/  CS2R R12, SRZ ;  /* 0x00000000000c7805 */ /* 0x000fe2000001ff00 */
[----:B------:R-:W-:Y:S01]  /*13f0*/  IMAD.MOV.U32 R11, RZ, RZ, 0x1 ;  /* 0x00000001ff0b7424 */ /* 0x000fe200078e00ff */
[----:B------:R-:W4:Y:S01]  /*1400*/  LDC R0, c[0x0][0x374] ;  /* 0x0000dd00ff007b82 */ /* 0x000f220000000800 */
[----:B------:R-:W2:Y:S01]  /*1410*/  LDCU.64 UR30, c[0x0][0x348] ;  /* 0x00006900ff1e77ac */ /* 0x000ea20008000a00 */
[----:B------:R-:W-:Y:S01]  /*1420*/  UMOV UR13, URZ ;  /* 0x000000ff000d7c82 */ /* 0x000fe20008000000 */
[----:B-1----:R-:W-:-:S04]  /*1430*/  UIADD3 UR5, UPT, UPT, UR15, 0x7f, URZ ;  /* 0x0000007f0f057890 */ /* 0x002fc8000fffe0ff */
[----:B------:R-:W-:-:S04]  /*1440*/  USHF.R.S32.HI UR4, URZ, 0x1f, UR5 ;  /* 0x0000001fff047899 */ /* 0x000fc80008011405 */
[----:B------:R-:W-:-:S04]  /*1450*/  ULEA.HI UR4, UR4, UR5, URZ, 0x7 ;  /* 0x0000000504047291 */ /* 0x000fc8000f8f38ff */
[----:B------:R-:W-:Y:S02]  /*1460*/  USHF.R.S32.HI UR22, URZ, 0x7, UR4 ;  /* 0x00000007ff167899 */ /* 0x000fe40008011404 */
[----:B------:R-:W-:Y:S02]  /*1470*/  UIADD3 UR4, UPT, UPT, UR15, -0x1, URZ ;  /* 0xffffffff0f047890 */ /* 0x000fe4000fffe0ff */
[----:B------:R-:W-:Y:S02]  /*1480*/  UISETP.LT.U32.AND UP0, UPT, UR22, 0x4, UPT ;  /* 0x000000041600788c */ /* 0x000fe4000bf01070 */
[----:B------:R-:W-:Y:S02]  /*1490*/  UISETP.GE.U32.AND UP1, UPT, UR4, -0xff, UPT ;  /* 0xffffff010400788c */ /* 0x000fe4000bf26070 */
[----:B------:R-:W-:Y:S02]  /*14a0*/  USEL UR21, UR22, 0x4, UP0 ;  /* 0x0000000416157887 */ /* 0x000fe40008000000 */
[----:B------:R-:W-:-:S02]  /*14b0*/  UIADD3 UR15, UPT, UPT, UR15, 0xfe, URZ ;  /* 0x000000fe0f0f7890 */ /* 0x000fc4000fffe0ff */
[----:B------:R-:W-:Y:S02]  /*14c0*/  UIADD3 UR7, UPT, UPT, UR21, -0x1, URZ ;  /* 0xffffffff15077890 */ /* 0x000fe4000fffe0ff */
[----:B------:R-:W-:-:S03]  /*14d0*/  UIADD3 UR14, UPT, UPT, UR22, -UR21, URZ ;  /* 0x80000015160e7290 */ /* 0x000fc6000fffe0ff */
[----:B------:R-:W-:-:S04]  /*14e0*/  @UP1 UIADD3 UR7, UPT, UPT, UR21, URZ, URZ ;  /* 0x000000ff15071290 */ /* 0x000fc8000fffe0ff */
[----:B--2---:R-:W-:-:S12]  /*14f0*/  UIADD3 UR7, UPT, UPT, UR7, 0x1, URZ ;  /* 0x0000000107077890 */ /* 0x004fd8000fffe0ff */
.L_x_35:
[----:B------:R-:W-:Y:S01]  /*1500*/  UISETP.NE.AND UP0, UPT, UR38, URZ, UPT ;  /* 0x000000ff2600728c */ /* 0x000fe2000bf05270 */
[----:B------:R-:W1:Y:S08]  /*1510*/  S2UR UR38, SR_CgaCtaId ;  /* 0x00000000002679c3 */ /* 0x000e700000008800 */
[----:B------:R-:W-:Y:S05]  /*1520*/  BRA.U UP0, `(.L_x_18) ;  /* 0x0000000100347547 */ /* 0x000fea000b800000 */
[----:B------:R-:W2:Y:S01]  /*1530*/  S2R R2, SR_CgaCtaId ;  /* 0x0000000000027919 */ /* 0x000ea20000008800 */
[----:B------:R-:W-:-:S04]  /*1540*/  MOV R3, 0x400 ;  /* 0x0000040000037802 */ /* 0x000fc80000000f00 */
[----:B--2---:R-:W-:Y:S02]  /*1550*/  LEA R2, R2, R3, 0x18 ;  /* 0x0000000302027211 */ /* 0x004fe400078ec0ff */
[----:B------:R-:W-:-:S03]  /*1560*/  SHF.L.U32 R3, R11, 0x1f, RZ ;  /* 0x0000001f0b037819 */ /* 0x000fc600000006ff */
[----:B------:R-:W-:-:S04]  /*1570*/  IMAD R2, R12, 0x8, R2 ;  /* 0x000000080c027824 */ /* 0x000fc800078e0202 */
[----:B------:R-:W2:Y:S02]  /*1580*/  SYNCS.PHASECHK.TRANS64.TRYWAIT P0, [R2+URZ+0xe0], R3 ;  /* 0x0000e003020075a7 */ /* 0x000ea400080011ff */
[----:B--2---:R-:W-:Y:S05]  /*1590*/  @!P0 BRA `(.L_x_19) ;  /* 0x0000005800608947 */ /* 0x004fea0003800000 */
.L_x_104:
[----:B------:R-:W-:Y:S01]  /*15a0*/  VIADD R12, R12, 0x1 ;  /* 0x000000010c0c7836 */ /* 0x000fe20000000000 */
[----:B------:R2:W-:Y:S04]  /*15b0*/  SYNCS.ARRIVE.TRANS64.A1T0 RZ, [R2+URZ+0xd0], RZ ;  /* 0x0000d0ff02ff79a7 */ /* 0x0005e800081000ff */
[----:B------:R-:W-:-:S04]  /*15c0*/  ISETP.NE.AND P0, PT, R12, 0x2, PT ;  /* 0x000000020c00780c */ /* 0x000fc80003f05270 */
[----:B------:R-:W-:Y:S02]  /*15d0*/  SEL R12, R12, RZ, P0 ;  /* 0x000000ff0c0c7207 */ /* 0x000fe40000000000 */
[----:B--2---:R-:W-:-:S04]  /*15e0*/  SEL R2, RZ, 0x1, P0 ;  /* 0x00000001ff027807 */ /* 0x004fc80000000000 */
[----:B------:R-:W-:-:S07]  /*15f0*/  LOP3.LUT R11, R11, R2, RZ, 0x3c, !PT ;  /* 0x000000020b0b7212 */ /* 0x000fce00078e3cff */
.L_x_18:
[----:B------:R-:W-:Y:S01]  /*1600*/  UMOV UR4, 0x400 ;  /* 0x0000040000047882 */ /* 0x000fe20000000000 */
[----:B------:R-:W-:Y:S01]  /*1610*/  SHF.L.U32 R2, R15, 0x1f, RZ ;  /* 0x0000001f0f027819 */ /* 0x000fe200000006ff */
[----:B-1----:R-:W-:Y:S01]  /*1620*/  ULEA UR4, UR38, UR4, 0x18 ;  /* 0x0000000426047291 */ /* 0x002fe2000f8ec0ff */
[----:B------:R-:W-:Y:S01]  /*1630*/  R2UR UR35, R125 ;  /* 0x000000007d2372ca */ /* 0x000fe200000e0000 */
[----:B------:R-:W-:Y:S01]  /*1640*/  UISETP.GE.U32.AND UP0, UPT, UR15, 0xff, UPT ;  /* 0x000000ff0f00788c */ /* 0x000fe2000bf06070 */
[----:B------:R-:W-:Y:S01]  /*1650*/  R2UR UR19, R124 ;  /* 0x000000007c1372ca */ /* 0x000fe200000e0000 */
[----:B------:R-:W-:Y:S01]  /*1660*/  ULEA UR5, UR13, UR4, 0x3 ;  /* 0x000000040d057291 */ /* 0x000fe2000f8e18ff */
[----:B------:R-:W-:-:S08]  /*1670*/  UMOV UR23, URZ ;  /* 0x000000ff00177c82 */ /* 0x000fd00008000000 */
[----:B------:R1:W2:Y:S01]  /*1680*/  SYNCS.PHASECHK.TRANS64.TRYWAIT P0, [UR5+0x20], R2 ;  /* 0x00002002ff0075a7 */ /* 0x0002a20008001105 */
[----:B------:R-:W-:Y:S02]  /*1690*/  USHF.L.U32 UR35, UR35, 0x7, URZ ;  /* 0x0000000723237899 */ /* 0x000fe400080006ff */
[----:B------:R-:W-:Y:S01]  /*16a0*/  UIMAD UR19, UR19, 0x30, URZ ;  /* 0x00000030131378a4 */ /* 0x000fe2000f8e02ff */
[----:B------:R-:W-:Y:S11]  /*16b0*/  BRA.U !UP0, `(.L_x_20) ;  /* 0x0000000108d87547 */ /* 0x000ff6000b800000 */
[----:B------:R-:W-:Y:S01]  /*16c0*/  UMOV UR29, URZ ;  /* 0x000000ff001d7c82 */ /* 0x000fe20008000000 */
[----:B------:R-:W-:-:S05]  /*16d0*/  UMOV UR6, UR13 ;  /* 0x0000000d00067c82 */ /* 0x000fca0008000000 */
.L_x_25:
[----:B--2---:R-:W-:Y:S01]  /*16e0*/  @!P5 MOV R3, 0xb000 ;  /* 0x0000b0000003d802 */ /* 0x004fe20000000f00 */
[----:B-1----:R-:W-:Y:S01]  /*16f0*/  ULEA UR33, UR6, UR4, 0x3 ;  /* 0x0000000406217291 */ /* 0x002fe2000f8e18ff */
[----:B--2---:R-:W-:Y:S11]  /*1700*/  @P0 BRA `(.L_x_21) ;  /* 0x00000000000c0947 */ /* 0x004ff60003800000 */
[----:B------:R-:W-:Y:S04]  /*1710*/  SHF.L.U32 R4, R15, 0x1f, RZ ;  /* 0x0000001f0f047819 */ /* 0x000fe800000006ff */
[----:B------:R-:W2:Y:S02]  /*1720*/  SYNCS.PHASECHK.TRANS64.TRYWAIT P0, [UR33+0x20], R4 ;  /* 0x00002004ff0075a7 */ /* 0x000ea40008001121 */
[----:B--2---:R-:W-:Y:S05]  /*1730*/  @!P0 BRA `(.L_x_22) ;  /* 0x00000058000c8947 */ /* 0x004fea0003800000 */
.L_x_21:
[----:B------:R2:W-:Y:S01]  /*1740*/  @!P5 SYNCS.ARRIVE.TRANS64 RZ, [UR33], R3 ;  /* 0x00000003ffffd9a7 */ /* 0x0005e20008000021 */
[----:B------:R-:W-:Y:S04]  /*1750*/  BSSY.RECONVERGENT B0, `(.L_x_23) ;  /* 0x0000003000007945 */ /* 0x000fe80003800200 */
[----:B------:R-:W-:Y:S05]  /*1760*/  @P4 BRA `(.L_x_24) ;  /* 0x0000000000044947 */ /* 0x000fea0003800000 */
[----:B------:R-:W-:Y:S05]  /*1770*/  BPT.TRAP 0x1 ;  /* 0x000000040000795c */ /* 0x000fea0000300000 */
.L_x_24:
[----:B------:R-:W-:Y:S05]  /*1780*/  BSYNC.RECONVERGENT B0 ;  /* 0x0000000000007941 */ /* 0x000fea0003800200 */
.L_x_23:
[----:B------:R-:W-:Y:S02]  /*1790*/  UIADD3 UR13, UPT, UPT, UR6, 0x1, URZ ;  /* 0x00000001060d7890 */ /* 0x000fe4000fffe0ff */
[----:B------:R-:W-:Y:S02]  /*17a0*/  UIADD3 UR44, UP1, UPT, UR30, 0x80, URZ ;  /* 0x000000801e2c7890 */ /* 0x000fe4000ff3e0ff */
[----:B------:R-:W-:Y:S02]  /*17b0*/  UISETP.NE.AND UP0, UPT, UR13, 0x4, UPT ;  /* 0x000000040d00788c */ /* 0x000fe4000bf05270 */
[----:B------:R-:W-:Y:S02]  /*17c0*/  ULEA UR24, UR6, UR4, 0xf ;  /* 0x0000000406187291 */ /* 0x000fe4000f8e78ff */
[----:B------:R-:W-:Y:S02]  /*17d0*/  USEL UR9, URZ, 0x1, UP0 ;  /* 0x00000001ff097887 */ /* 0x000fe40008000000 */
[----:B------:R-:W-:Y:S02]  /*17e0*/  USEL UR13, UR13, URZ, UP0 ;  /* 0x000000ff0d0d7287 */ /* 0x000fe40008000000 */
[----:B------:R-:W-:Y:S02]  /*17f0*/  USHF.L.U32 UR34, UR29, 0x7, URZ ;  /* 0x000000071d227899 */ /* 0x000fe400080006ff */
[----:B------:R-:W-:Y:S01]  /*1800*/  ULEA UR8, UR13, UR4, 0x3 ;  /* 0x000000040d087291 */ /* 0x000fe2000f8e18ff */
[----:B------:R-:W-:Y:S01]  /*1810*/  LOP3.LUT R15, R15, UR9, RZ, 0x3c, !PT ;  /* 0x000000090f0f7c12 */ /* 0x000fe2000f8e3cff */
[----:B------:R-:W-:Y:S02]  /*1820*/  UIADD3.X UR45, UPT, UPT, URZ, UR31, URZ, UP1, !UPT ;  /* 0x0000001fff2d7290 */ /* 0x000fe40008ffe4ff */
[----:B------:R-:W-:Y:S01]  /*1830*/  UIADD3 UR32, UPT, UPT, UR24, 0x6300, URZ ;  /* 0x0000630018207890 */ /* 0x000fe2000fffe0ff */
[----:B-1----:R-:W-:Y:S01]  /*1840*/  SHF.L.U32 R2, R15, 0x1f, RZ ;  /* 0x0000001f0f027819 */ /* 0x002fe200000006ff */
[----:B------:R-:W-:Y:S01]  /*1850*/  UIADD3 UR26, UPT, UPT, UR34, 0x40, URZ ;  /* 0x00000040221a7890 */ /* 0x000fe2000fffe0ff */
[----:B------:R-:W-:Y:S02]  /*1860*/  UMOV UR42, 0x0 ;  /* 0x00000000002a7882 */ /* 0x000fe40000000000 */
[----:B------:R1:W1:Y:S01]  /*1870*/  SYNCS.PHASECHK.TRANS64.TRYWAIT P0, [UR8+0x20], R2 ;  /* 0x00002002ff0075a7 */ /* 0x0002620008001108 */
[----:B------:R-:W-:Y:S01]  /*1880*/  UMOV UR43, 0x10000000 ;  /* 0x10000000002b7882 */ /* 0x000fe20000000000 */
[----:B------:R-:W-:Y:S02]  /*1890*/  UIADD3 UR24, UPT, UPT, UR24, 0xa300, URZ ;  /* 0x0000a30018187890 */ /* 0x000fe4000fffe0ff */
[----:B------:R1:W-:Y:S01]  /*18a0*/  UTMALDG.3D [UR32], [UR44], desc[UR42] ;  /* 0x00002a202c0075b4 */ /* 0x0003e20008011000 */
[----:B------:R-:W-:Y:S02]  /*18b0*/  UIADD3 UR40, UP0, UPT, UR30, 0x180, URZ ;  /* 0x000001801e287890 */ /* 0x000fe4000ff1e0ff */
[----:B------:R-:W-:Y:S01]  /*18c0*/  UIMAD UR5, UR6, 0x3000, UR4 ;  /* 0x00003000060578a4 */ /* 0x000fe2000f8e0204 */
[----:B------:R-:W-:Y:S01]  /*18d0*/  UMOV UR25, UR33 ;  /* 0x0000002100197c82 */ /* 0x000fe20008000000 */
[----:B------:R-:W-:Y:S01]  /*18e0*/  UMOV UR27, UR35 ;  /* 0x00000023001b7c82 */ /* 0x000fe20008000000 */
[----:B------:R-:W-:Y:S01]  /*18f0*/  UMOV UR28, UR36 ;  /* 0x00000024001c7c82 */ /* 0x000fe20008000000 */
[----:B------:R-:W-:Y:S01]  /*1900*/  UIADD3.X UR41, UPT, UPT, URZ, UR31, URZ, UP0, !UPT ;  /* 0x0000001fff297290 */ /* 0x000fe200087fe4ff */
[----:B------:R1:W-:Y:S01]  /*1910*/  UTMALDG.3D [UR24], [UR44], desc[UR42] ;  /* 0x00002a182c0075b4 */ /* 0x0003e20008011000 */
[----:B------:R-:W-:Y:S01]  /*1920*/  UIADD3 UR16, UPT, UPT, UR5, 0x26300, URZ ;  /* 0x0002630005107890 */ /* 0x000fe2000fffe0ff */
[----:B------:R-:W-:Y:S01]  /*1930*/  UMOV UR17, UR33 ;  /* 0x0000002100117c82 */ /* 0x000fe20008000000 */
[----:B------:R-:W-:Y:S01]  /*1940*/  UMOV UR20, UR36 ;  /* 0x0000002400147c82 */ /* 0x000fe20008000000 */
[----:B------:R-:W-:Y:S01]  /*1950*/  UMOV UR18, UR34 ;  /* 0x0000002200127c82 */ /* 0x000fe20008000000 */
[----:B------:R-:W-:Y:S01]  /*1960*/  UIADD3 UR8, UPT, UPT, UR5, 0x27b00, URZ ;  /* 0x00027b0005087890 */ /* 0x000fe2000fffe0ff */
[----:B------:R-:W-:Y:S01]  /*1970*/  UMOV UR11, UR19 ;  /* 0x00000013000b7c82 */ /* 0x000fe20008000000 */
[----:B------:R-:W-:Y:S03]  /*1980*/  UMOV UR12, UR36 ;  /* 0x00000024000c7c82 */ /* 0x000fe60008000000 */
[----:B------:R1:W-:Y:S01]  /*1990*/  UTMALDG.3D [UR16], [UR40], desc[UR42] ;  /* 0x00002a10280075b4 */ /* 0x0003e20008011000 */
[----:B------:R-:W-:Y:S01]  /*19a0*/  UIADD3 UR29, UPT, UPT, UR29, 0x1, URZ ;  /* 0x000000011d1d7890 */ /* 0x000fe2000fffe0ff */
[----:B------:R-:W-:Y:S01]  /*19b0*/  UMOV UR9, UR33 ;  /* 0x0000002100097c82 */ /* 0x000fe20008000000 */
[----:B------:R-:W-:Y:S02]  /*19c0*/  UMOV UR10, UR26 ;  /* 0x0000001a000a7c82 */ /* 0x000fe40008000000 */
[----:B------:R-:W-:Y:S01]  /*19d0*/  UISETP.NE.AND UP0, UPT, UR29, UR7, UPT ;  /* 0x000000071d00728c */ /* 0x000fe2000bf05270 */
[----:B------:R-:W-:Y:S01]  /*19e0*/  UMOV UR23, UR7 ;  /* 0x0000000700177c82 */ /* 0x000fe20008000000 */
[----:B------:R1:W-:Y:S01]  /*19f0*/  UTMALDG.3D [UR8], [UR40], desc[UR42] ;  /* 0x00002a08280075b4 */ /* 0x0003e20008011000 */
[----:B------:R-:W-:Y:S06]  /*1a00*/  UMOV UR6, UR13 ;  /* 0x0000000d00067c82 */ /* 0x000fec0008000000 */
[----:B------:R-:W-:Y:S05]  /*1a10*/  BRA.U UP0, `(.L_x_25) ;  /* 0xfffffffd00307547 */ /* 0x000fea000b83ffff */
.L_x_20:
[----:B------:R-:W-:Y:S01]  /*1a20*/  ULEA UR5, UR13, UR4, 0x3 ;  /* 0x000000040d057291 */ /* 0x000fe2000f8e18ff */
[----:B-1----:R-:W-:Y:S01]  /*1a30*/  SHF.L.U32 R2, R15, 0x1f, RZ ;  /* 0x0000001f0f027819 */ /* 0x002fe200000006ff */
[----:B------:R-:W-:Y:S01]  /*1a40*/  @!P1 SYNCS.ARRIVE.TRANS64.A1T0 RZ, [UR4+0x68], RZ ;  /* 0x000068ffffff99a7 */ /* 0x000fe20008100004 */
[----:B------:R-:W-:-:S06]  /*1a50*/  UISETP.GT.AND UP0, UPT, UR22, UR21, UPT ;  /* 0x000000151600728c */ /* 0x000fcc000bf04270 */
[----:B--2---:R1:W2:Y:S03]  /*1a60*/  SYNCS.PHASECHK.TRANS64.TRYWAIT P0, [UR5+0x20], R2 ;  /* 0x00002002ff0075a7 */ /* 0x0042a60008001105 */
[----:B------:R-:W-:Y:S05]  /*1a70*/  BRA.U !UP0, `(.L_x_26) ;  /* 0x0000000108d47547 */ /* 0x000fea000b800000 */
[----:B------:R-:W-:Y:S01]  /*1a80*/  UIADD3 UR29, UPT, UPT, UR14, UR23, URZ ;  /* 0x000000170e1d7290 */ /* 0x000fe2000fffe0ff */
[----:B------:R-:W-:-:S11]  /*1a90*/  UMOV UR6, UR13 ;  /* 0x0000000d00067c82 */ /* 0x000fd60008000000 */
.L_x_31:
[----:B--2---:R-:W-:Y:S01]  /*1aa0*/  @!P5 MOV R3, 0xb000 ;  /* 0x0000b0000003d802 */ /* 0x004fe20000000f00 */
[----:B-1----:R-:W-:Y:S01]  /*1ab0*/  ULEA UR33, UR6, UR4, 0x3 ;  /* 0x0000000406217291 */ /* 0x002fe2000f8e18ff */
[----:B--2---:R-:W-:Y:S11]  /*1ac0*/  @P0 BRA `(.L_x_27) ;  /* 0x00000000000c0947 */ /* 0x004ff60003800000 */
[----:B------:R-:W-:Y:S04]  /*1ad0*/  SHF.L.U32 R4, R15, 0x1f, RZ ;  /* 0x0000001f0f047819 */ /* 0x000fe800000006ff */
[----:B------:R-:W2:Y:S02]  /*1ae0*/  SYNCS.PHASECHK.TRANS64.TRYWAIT P0, [UR33+0x20], R4 ;  /* 0x00002004ff0075a7 */ /* 0x000ea40008001121 */
[----:B--2---:R-:W-:Y:S05]  /*1af0*/  @!P0 BRA `(.L_x_28) ;  /* 0x0000005400348947 */ /* 0x004fea0003800000 */
.L_x_27:
[----:B------:R2:W-:Y:S01]  /*1b00*/  @!P5 SYNCS.ARRIVE.TRANS64 RZ, [UR33], R3 ;  /* 0x00000003ffffd9a7 */ /* 0x0005e20008000021 */
[----:B------:R-:W-:Y:S04]  /*1b10*/  BSSY.RECONVERGENT B0, `(.L_x_29) ;  /* 0x0000003000007945 */ /* 0x000fe80003800200 */
[----:B------:R-:W-:Y:S05]  /*1b20*/  @P4 BRA `(.L_x_30) ;  /* 0x0000000000044947 */ /* 0x000fea0003800000 */
[----:B------:R-:W-:Y:S05]  /*1b30*/  BPT.TRAP 0x1 ;  /* 0x000000040000795c */ /* 0x000fea0000300000 */
.L_x_30:
[----:B------:R-:W-:Y:S05]  /*1b40*/  BSYNC.RECONVERGENT B0 ;  /* 0x0000000000007941 */ /* 0x000fea0003800200 */
.L_x_29:
        /* <DEDUP_REMOVED lines=12> */
[----:B------:R-:W-:Y:S01]  /*1c10*/  UMOV UR42, 0x0 ;  /* 0x00000000002a7882 */ /* 0x000fe20000000000 */
[----:B------:R-:W-:Y:S01]  /*1c20*/  UMOV UR43, 0x10000000 ;  /* 0x10000000002b7882 */ /* 0x000fe20000000000 */
[----:B------:R-:W-:Y:S01]  /*1c30*/  UIADD3 UR26, UPT, UPT, UR34, 0x40, URZ ;  /* 0x00000040221a7890 */ /* 0x000fe2000fffe0ff */
[----:B------:R1:W1:Y:S01]  /*1c40*/  SYNCS.PHASECHK.TRANS64.TRYWAIT P0, [UR8+0x20], R2 ;  /* 0x00002002ff0075a7 */ /* 0x0002620008001108 */
[----:B------:R-:W-:Y:S02]  /*1c50*/  UIADD3 UR24, UPT, UPT, UR24, 0xa300, URZ ;  /* 0x0000a30018187890 */ /* 0x000fe4000fffe0ff */
[----:B------:R-:W-:Y:S01]  /*1c60*/  UIADD3 UR40, UP0, UPT, UR30, 0x180, URZ ;  /* 0x000001801e287890 */ /* 0x000fe2000ff1e0ff */
[----:B------:R1:W-:Y:S01]  /*1c70*/  UTMALDG.3D [UR32], [UR44], desc[UR42] ;  /* 0x00002a202c0075b4 */ /* 0x0003e20008011000 */
        /* <DEDUP_REMOVED lines=14> */
[----:B------:R-:W-:Y:S01]  /*1d60*/  UMOV UR9, UR33 ;  /* 0x0000002100097c82 */ /* 0x000fe20008000000 */
[----:B------:R-:W-:Y:S01]  /*1d70*/  UMOV UR10, UR26 ;  /* 0x0000001a000a7c82 */ /* 0x000fe20008000000 */
[----:B------:R-:W-:Y:S01]  /*1d80*/  UIADD3 UR23, UPT, UPT, UR23, 0x1, URZ ;  /* 0x0000000117177890 */ /* 0x000fe2000fffe0ff */
[----:B------:R-:W-:Y:S03]  /*1d90*/  UMOV UR6, UR13 ;  /* 0x0000000d00067c82 */ /* 0x000fe60008000000 */
[----:B------:R-:W-:Y:S01]  /*1da0*/  UISETP.NE.AND UP0, UPT, UR23, UR29, UPT ;  /* 0x0000001d1700728c */ /* 0x000fe2000bf05270 */
[----:B------:R1:W-:Y:S08]  /*1db0*/  UTMALDG.3D [UR8], [UR40], desc[UR42] ;  /* 0x00002a08280075b4 */ /* 0x0003f00008011000 */
[----:B------:R-:W-:Y:S05]  /*1dc0*/  BRA.U UP0, `(.L_x_31) ;  /* 0xfffffffd00347547 */ /* 0x000fea000b83ffff */
.L_x_26:
[C---:B-1----:R-:W-:Y:S01]  /*1dd0*/  LEA R2, R14.reuse, UR4, 0x3 ;  /* 0x000000040e027c11 */ /* 0x042fe2000f8e18ff */
[----:B------:R-:W-:Y:S01]  /*1de0*/  NOP ;  /* 0x0000000000007918 */ /* 0x000fe20000000000 */
[----:B--2---:R-:W-:Y:S02]  /*1df0*/  SHF.L.U32 R3, R13, 0x1f, RZ ;  /* 0x0000001f0d037819 */ /* 0x004fe400000006ff */
[----:B------:R-:W-:Y:S02]  /*1e00*/  LEA R4, R14, UR4, 0x4 ;  /* 0x000000040e047c11 */ /* 0x000fe4000f8e20ff */
[----:B------:R-:W1:Y:S02]  /*1e10*/  SYNCS.PHASECHK.TRANS64.TRYWAIT P0, [R2+URZ+0x70], R3 ;  /* 0x00007003020075a7 */ /* 0x000e6400080011ff */
[----:B-1----:R-:W-:Y:S05]  /*1e20*/  @!P0 BRA `(.L_x_32) ;  /* 0x0000005000808947 */ /* 0x002fea0003800000 */
.L_x_107:
[----:B------:R-:W2:Y:S01]  /*1e30*/  LDS.128 R4, [R4+0x100] ;  /* 0x0001000004047984 */ /* 0x000ea20000000c00 */
[----:B---3--:R-:W-:Y:S01]  /*1e40*/  ISETP.GE.AND P0, PT, R60, 0x1, PT ;  /* 0x000000013c00780c */ /* 0x008fe20003f06270 */
[----:B-1----:R-:W-:Y:S01]  /*1e50*/  VIADD R2, R2, 0x80 ;  /* 0x0000008002027836 */ /* 0x002fe20000000000 */
[----:B------:R-:W-:Y:S01]  /*1e60*/  @!PT LDS RZ, [RZ] ;  /* 0x00000000fffff984 */ /* 0x000fe20000000800 */
[----:B------:R-:W-:Y:S01]  /*1e70*/  @!PT LDS RZ, [RZ] ;  /* 0x00000000fffff984 */ /* 0x000fe20000000800 */
[----:B------:R-:W-:Y:S01]  /*1e80*/  @!PT LDS RZ, [RZ] ;  /* 0x00000000fffff984 */ /* 0x000fe20000000800 */
[----:B------:R-:W-:Y:S01]  /*1e90*/  @!PT LDS RZ, [RZ] ;  /* 0x00000000fffff984 */ /* 0x000fe20000000800 */
[----:B------:R1:W-:Y:S06]  /*1ea0*/  MEMBAR.ALL.CTA ;  /* 0x0000000000007992 */ /* 0x0003ec0000008000 */
[----:B-1----:R-:W1:Y:S01]  /*1eb0*/  FENCE.VIEW.ASYNC.S ;  /* 0x00000000000073c6 */ /* 0x002e620000000000 */
[----:B------:R-:W-:-:S04]  /*1ec0*/  PRMT R2, RZ, 0x654, R2 ;  /* 0x00000654ff027816 */ /* 0x000fc80000000002 */
[----:B-1----:R1:W-:Y:S01]  /*1ed0*/  SYNCS.ARRIVE.TRANS64.RED.A1T0 RZ, [R2+URZ], RZ ;  /* 0x000000ff02ff79a7 */ /* 0x0023e200081004ff */
[----:B--2---:R-:W-:-:S13]  /*1ee0*/  LOP3.LUT P2, RZ, R6, 0x1, RZ, 0xc0, !PT ;  /* 0x0000000106ff7812 */ /* 0x004fda000784c0ff */
[----:B------:R-:W-:Y:S01]  /*1ef0*/  @P2 SHF.R.U32.HI R3, RZ, 0x10, R5 ;  /* 0x00000010ff032819 */ /* 0x000fe20000011605 */
[----:B------:R-:W-:Y:S01]  /*1f00*/  VOTEU.ANY UP0, P2 ;  /* 0x0000000000ff7886 */ /* 0x000fe20001000100 */
[----:B------:R-:W-:Y:S02]  /*1f10*/  @P2 MOV R10, R4 ;  /* 0x00000004000a2202 */ /* 0x000fe40000000f00 */
[----:B------:R-:W-:Y:S02]  /*1f20*/  @P2 R2UR.BROADCAST UR5, R3 ;  /* 0x00000000030522ca */ /* 0x000fe400008e0000 */
[----:B------:R-:W-:-:S11]  /*1f30*/  @P2 LOP3.LUT R9, R5, 0xffff, RZ, 0xc0, !PT ;  /* 0x0000ffff05092812 */ /* 0x000fd600078ec0ff */
[----:B------:R-:W-:Y:S01]  /*1f40*/  @UP0 UMOV UR36, UR5 ;  /* 0x0000000500240c82 */ /* 0x000fe20008000000 */
[----:B-1----:R-:W-:Y:S05]  /*1f50*/  @!P0 BRA `(.L_x_33) ;  /* 0x0000000000b88947 */ /* 0x002fea0003800000 */
[----:B------:R-:W4:Y:S01]  /*1f60*/  LDC.64 R4, c[0x0][0xb18] ;  /* 0x0002c600ff047b82 */ /* 0x000f220000000a00 */
[----:B------:R-:W-:-:S07]  /*1f70*/  ISETP.NE.AND P3, PT, R60, 0x1, PT ;  /* 0x000000013c00780c */ /* 0x000fce0003f65270 */
[----:B------:R-:W1:Y:S08]  /*1f80*/  LDC.64 R6, c[0x0][0xb10] ;  /* 0x0002c400ff067b82 */ /* 0x000e700000000a00 */
[----:B------:R-:W2:Y:S08]  /*1f90*/  LDC R16, c[0x0][0xb20] ;  /* 0x0002c800ff107b82 */ /* 0x000eb00000000800 */
[----:B------:R-:W3:Y:S01]  /*1fa0*/  LDC R17, c[0x0][0xb0c] ;  /* 0x0002c300ff117b82 */ /* 0x000ee20000000800 */
[----:B----4-:R-:W-:Y:S01]  /*1fb0*/  IMAD.HI.U32 R19, R0, R5, RZ ;  /* 0x0000000500137227 */ /* 0x010fe200078e00ff */
[----:B------:R-:W-:-:S03]  /*1fc0*/  ISETP.NE.AND P0, PT, R4, 0x1, PT ;  /* 0x000000010400780c */ /* 0x000fc60003f05270 */
[----:B------:R-:W-:-:S03]  /*1fd0*/  IMAD.HI.U32 R5, R9, R5, RZ ;  /* 0x0000000509057227 */ /* 0x000fc600078e00ff */
[----:B------:R-:W4:Y:S01]  /*1fe0*/  LDC.64 R2, c[0x0][0xb28] ;  /* 0x0002ca00ff027b82 */ /* 0x000f220000000a00 */
[----:B-1----:R-:W-:-:S04]  /*1ff0*/  IMAD.HI.U32 R20, R8, R6, RZ ;  /* 0x0000000608147227 */ /* 0x002fc800078e00ff */
[----:B------:R-:W-:Y:S01]  /*2000*/  IMAD.HI.U32 R21, R10, R6, RZ ;  /* 0x000000060a157227 */ /* 0x000fe200078e00ff */
[----:B------:R-:W-:Y:S02]  /*2010*/  SHF.R.U32.HI R20, RZ, R7, R20 ;  /* 0x00000007ff147219 */ /* 0x000fe40000011614 */
[-C--:B--2---:R-:W-:Y:S02]  /*2020*/  SHF.R.U32.HI R19, RZ, R16.reuse, R19 ;  /* 0x00000010ff137219 */ /* 0x084fe40000011613 */
[----:B------:R-:W-:Y:S02]  /*2030*/  SHF.R.U32.HI R5, RZ, R16, R5 ;  /* 0x00000010ff057219 */ /* 0x000fe40000011605 */
[----:B------:R-:W-:Y:S02]  /*2040*/  SEL R19, R0, R19, !P0 ;  /* 0x0000001300137207 */ /* 0x000fe40004000000 */
[----:B------:R-:W-:Y:S02]  /*2050*/  SHF.R.U32.HI R21, RZ, R7, R21 ;  /* 0x00000007ff157219 */ /* 0x000fe40000011615 */
[----:B---3--:R-:W-:-:S02]  /*2060*/  ISETP.NE.AND P1, PT, R17, 0x1, PT ;  /* 0x000000011100780c */ /* 0x008fc40003f25270 */
[----:B------:R-:W-:Y:S02]  /*2070*/  SEL R5, R9, R5, !P0 ;  /* 0x0000000509057207 */ /* 0x000fe40004000000 */
[----:B------:R-:W-:Y:S02]  /*2080*/  SEL R20, R8, R20, !P1 ;  /* 0x0000001408147207 */ /* 0x000fe40004800000 */
[----:B------:R-:W-:Y:S01]  /*2090*/  SEL R21, R10, R21, !P1 ;  /* 0x000000150a157207 */ /* 0x000fe20004800000 */
[----:B----4-:R-:W-:-:S04]  /*20a0*/  IMAD.HI.U32 R18, R19, R2, RZ ;  /* 0x0000000213127227 */ /* 0x010fc800078e00ff */
        /* <DEDUP_REMOVED lines=10> */
[----:B------:R-:W-:-:S04]  /*2150*/  @!P0 IMAD.HI.U32 R7, R21, R2, RZ ;  /* 0x0000000215078227 */ /* 0x000fc800078e00ff */
[----:B------:R-:W-:Y:S01]  /*2160*/  IMAD.MOV R2, RZ, RZ, -R6 ;  /* 0x000000ffff027224 */ /* 0x000fe200078e0a06 */
[----:B------:R-:W-:Y:S02]  /*2170*/  @!P0 SHF.R.U32.HI R3, RZ, R3, R7 ;  /* 0x00000003ff038219 */ /* 0x000fe40000011607 */
[----:B------:R-:W-:Y:S01]  /*2180*/  IADD3 R7, PT, PT, -R5, RZ, RZ ;  /* 0x000000ff05077210 */ /* 0x000fe20007ffe1ff */
[----:B------:R-:W-:Y:S01]  /*2190*/  IMAD R2, R60, R2, R5 ;  /* 0x000000023c027224 */ /* 0x000fe200078e0205 */
        /* <DEDUP_REMOVED lines=10> */
.L_x_33:
[----:B------:R-:W1:Y:S02]  /*2240*/  LDCU UR5, c[0x0][0xb30] ;  /* 0x00016600ff0577ac */ /* 0x000e640008000800 */
[----:B-1----:R-:W-:-:S09]  /*2250*/  UISETP.NE.AND UP0, UPT, UR5, 0x1, UPT ;  /* 0x000000010500788c */ /* 0x002fd2000bf05270 */
[----:B------:R-:W-:Y:S05]  /*2260*/  BRA.U UP0, `(.L_x_34) ;  /* 0x0000000100407547 */ /* 0x000fea000b800000 */
[----:B------:R-:W1:Y:S08]  /*2270*/  LDC.64 R4, c[0x0][0xb10] ;  /* 0x0002c400ff047b82 */ /* 0x000e700000000a00 */
[----:B------:R-:W2:Y:S08]  /*2280*/  LDC.64 R2, c[0x0][0xb18] ;  /* 0x0002c600ff027b82 */ /* 0x000eb00000000a00 */
[----:B------:R-:W3:Y:S08]  /*2290*/  LDC R6, c[0x0][0xb20] ;  /* 0x0002c800ff067b82 */ /* 0x000ef00000000800 */
[----:B------:R-:W4:Y:S01]  /*22a0*/  LDC R7, c[0x0][0xb0c] ;  /* 0x0002c300ff077b82 */ /* 0x000f220000000800 */
[----:B-1----:R-:W-:-:S05]  /*22b0*/  IMAD.HI.U32 R4, R10, R4, RZ ;  /* 0x000000040a047227 */ /* 0x002fca00078e00ff */
[----:B------:R-:W-:Y:S01]  /*22c0*/  SHF.R.U32.HI R4, RZ, R5, R4 ;  /* 0x00000005ff047219 */ /* 0x000fe20000011604 */
[----:B--2---:R-:W-:Y:S01]  /*22d0*/  IMAD.HI.U32 R3, R9, R3, RZ ;  /* 0x0000000309037227 */ /* 0x004fe200078e00ff */
[----:B------:R-:W-:-:S04]  /*22e0*/  ISETP.NE.AND P0, PT, R2, 0x1, PT ;  /* 0x000000010200780c */ /* 0x000fc80003f05270 */
[----:B---3--:R-:W-:-:S04]  /*22f0*/  SHF.R.U32.HI R3, RZ, R6, R3 ;  /* 0x00000006ff037219 */ /* 0x008fc80000011603 */
[----:B------:R-:W-:Y:S02]  /*2300*/  SEL R3, R9, R3, !P0 ;  /* 0x0000000309037207 */ /* 0x000fe40004000000 */
[----:B----4-:R-:W-:-:S04]  /*2310*/  ISETP.NE.AND P1, PT, R7, 0x1, PT ;  /* 0x000000010700780c */ /* 0x010fc80003f25270 */
[----:B------:R-:W-:-:S05]  /*2320*/  SEL R4, R10, R4, !P1 ;  /* 0x000000040a047207 */ /* 0x000fca0004800000 */
[----:B------:R-:W-:Y:S02]  /*2330*/  IMAD.IADD R5, R3, 0x1, -R4 ;  /* 0x0000000103057824 */ /* 0x000fe400078e0a04 */
[----:B------:R-:W-:Y:S02]  /*2340*/  IMAD.IADD R3, R4, 0x1, -R3 ;  /* 0x0000000104037824 */ /* 0x000fe400078e0a03 */
[----:B------:R-:W-:Y:S02]  /*2350*/  IMAD R10, R5, R7, R10 ;  /* 0x00000007050a7224 */ /* 0x000fe400078e020a */
[----:B------:R-:W-:-:S07]  /*2360*/  IMAD R9, R3, R2, R9 ;  /* 0x0000000203097224 */ /* 0x000fce00078e0209 */
.L_x_34:
[----:B------:R-:W-:Y:S01]  /*2370*/  VIADD R14, R14, 0x1 ;  /* 0x000000010e0e7836 */ /* 0x000fe20000000000 */
[----:B------:R-:W-:Y:S01]  /*2380*/  PLOP3.LUT P1, PT, PT, PT, PT, 0x80, 0x8 ;  /* 0x000000000008781c */ /* 0x000fe20003f2f070 */
[----:B------:R-:W-:Y:S02]  /*2390*/  IMAD.IADD R125, R10, 0x1, R123 ;  /* 0x000000010a7d7824 */ /* 0x000fe400078e027b */
[----:B------:R-:W-:Y:S01]  /*23a0*/  IMAD.IADD R124, R9, 0x1, R122 ;  /* 0x00000001097c7824 */ /* 0x000fe200078e027a */
[----:B------:R-:W-:-:S04]  /*23b0*/  ISETP.NE.AND P0, PT, R14, 0x2, PT ;  /* 0x000000020e00780c */ /* 0x000fc80003f05270 */
[----:B------:R-:W-:Y:S02]  /*23c0*/  SEL R2, RZ, 0x1, P0 ;  /* 0x00000001ff027807 */ /* 0x000fe40000000000 */
[----:B------:R-:W-:Y:S02]  /*23d0*/  SEL R14, R14, RZ, P0 ;  /* 0x000000ff0e0e7207 */ /* 0x000fe40000000000 */
[----:B------:R-:W-:Y:S01]  /*23e0*/  LOP3.LUT R13, R13, R2, RZ, 0x3c, !PT ;  /* 0x000000020d0d7212 */ /* 0x000fe200078e3cff */
[----:B------:R-:W-:Y:S06]  /*23f0*/  @P2 BRA `(.L_x_35) ;  /* 0xfffffff000402947 */ /* 0x000fec000383ffff */
[----:B------:R-:W-:Y:S01]  /*2400*/  UIADD3 UR4, UPT, UPT, UR4, 0x20, URZ ;  /* 0x0000002004047890 */ /* 0x000fe2000fffe0ff */
[----:B------:R-:W-:-:S03]  /*2410*/  SHF.L.U32 R2, R15, 0x1f, RZ ;  /* 0x0000001f0f027819 */ /* 0x000fc600000006ff */
[----:B------:R-:W-:-:S09]  /*2420*/  ULEA UR5, UR13, UR4, 0x3 ;  /* 0x000000040d057291 */ /* 0x000fd2000f8e18ff */
[----:B------:R-:W1:Y:S02]  /*2430*/  SYNCS.PHASECHK.TRANS64.TRYWAIT P0, [UR5], R2 ;  /* 0x00000002ff0075a7 */ /* 0x000e640008001105 */
[----:B-1----:R-:W-:Y:S05]  /*2440*/  @!P0 BRA `(.L_x_36) ;  /* 0x0000004c000c8947 */ /* 0x002fea0003800000 */
.L_x_109:
[----:B------:R-:W-:-:S04]  /*2450*/  UIADD3 UR6, UPT, UPT, UR13, 0x1, URZ ;  /* 0x000000010d067890 */ /* 0x000fc8000fffe0ff */
[----:B------:R-:W-:-:S04]  /*2460*/  UISETP.NE.AND UP0, UPT, UR6, 0x4, UPT ;  /* 0x000000040600788c */ /* 0x000fc8000bf05270 */
[----:B------:R-:W-:Y:S02]  /*2470*/  USEL UR7, URZ, 0x1, UP0 ;  /* 0x00000001ff077887 */ /* 0x000fe40008000000 */
[----:B------:R-:W-:-:S04]  /*2480*/  USEL UR6, UR6, URZ, UP0 ;  /* 0x000000ff06067287 */ /* 0x000fc80008000000 */
[----:B------:R-:W-:Y:S01]  /*2490*/  ULEA UR5, UR6, UR4, 0x3 ;  /* 0x0000000406057291 */ /* 0x000fe2000f8e18ff */
[----:B-1----:R-:W-:-:S04]  /*24a0*/  LOP3.LUT R2, R15, UR7, RZ, 0x3c, !PT ;  /* 0x000000070f027c12 */ /* 0x002fc8000f8e3cff */
[----:B------:R-:W-:-:S04]  /*24b0*/  SHF.L.U32 R3, R2, 0x1f, RZ ;  /* 0x0000001f02037819 */ /* 0x000fc800000006ff */
[----:B------:R-:W1:Y:S02]  /*24c0*/  SYNCS.PHASECHK.TRANS64.TRYWAIT P0, [UR5], R3 ;  /* 0x00000003ff0075a7 */ /* 0x000e640008001105 */
[----:B-1----:R-:W-:Y:S05]  /*24d0*/  @!P0 BRA `(.L_x_37) ;  /* 0x0000004c00008947 */ /* 0x002fea0003800000 */
.L_x_111:
[----:B------:R-:W-:-:S04]  /*24e0*/  UIADD3 UR6, UPT, UPT, UR6, 0x1, URZ ;  /* 0x0000000106067890 */ /* 0x000fc8000fffe0ff */
[----:B------:R-:W-:-:S04]  /*24f0*/  UISETP.NE.AND UP0, UPT, UR6, 0x4, UPT ;  /* 0x000000040600788c */ /* 0x000fc8000bf05270 */
[----:B------:R-:W-:Y:S02]  /*2500*/  USEL UR7, URZ, 0x1, UP0 ;  /* 0x00000001ff077887 */ /* 0x000fe40008000000 */
[----:B------:R-:W-:-:S04]  /*2510*/  USEL UR6, UR6, URZ, UP0 ;  /* 0x000000ff06067287 */ /* 0x000fc80008000000 */
[----:B------:R-:W-:Y:S01]  /*2520*/  ULEA UR5, UR6, UR4, 0x3 ;  /* 0x0000000406057291 */ /* 0x000fe2000f8e18ff */
[----:B------:R-:W-:-:S04]  /*2530*/  LOP3.LUT R2, R2, UR7, RZ, 0x3c, !PT ;  /* 0x0000000702027c12 */ /* 0x000fc8000f8e3cff */
[----:B-1----:R-:W-:-:S04]  /*2540*/  SHF.L.U32 R3, R2, 0x1f, RZ ;  /* 0x0000001f02037819 */ /* 0x002fc800000006ff */
[----:B------:R-:W1:Y:S02]  /*2550*/  SYNCS.PHASECHK.TRANS64.TRYWAIT P0, [UR5], R3 ;  /* 0x00000003ff0075a7 */ /* 0x000e640008001105 */
[----:B-1----:R-:W-:Y:S05]  /*2560*/  @!P0 BRA `(.L_x_38) ;  /* 0x0000004800f48947 */ /* 0x002fea0003800000 */
.L_x_113:
[----:B------:R-:W-:-:S04]  /*2570*/  UIADD3 UR6, UPT, UPT, UR6, 0x1, URZ ;  /* 0x0000000106067890 */ /* 0x000fc8000fffe0ff */
[----:B------:R-:W-:-:S04]  /*2580*/  UISETP.NE.AND UP0, UPT, UR6, 0x4, UPT ;  /* 0x000000040600788c */ /* 0x000fc8000bf05270 */
[----:B------:R-:W-:Y:S02]  /*2590*/  USEL UR5, URZ, 0x1, UP0 ;  /* 0x00000001ff057887 */ /* 0x000fe40008000000 */
[----:B------:R-:W-:-:S04]  /*25a0*/  USEL UR6, UR6, URZ, UP0 ;  /* 0x000000ff06067287 */ /* 0x000fc80008000000 */
[----:B------:R-:W-:Y:S01]  /*25b0*/  ULEA UR6, UR6, UR4, 0x3 ;  /* 0x0000000406067291 */ /* 0x000fe2000f8e18ff */
[----:B------:R-:W-:-:S04]  /*25c0*/  LOP3.LUT R2, R2, UR5, RZ, 0x3c, !PT ;  /* 0x0000000502027c12 */ /* 0x000fc8000f8e3cff */
[----:B------:R-:W-:Y:S01]  /*25d0*/  SHF.L.U32 R2, R2, 0x1f, RZ ;  /* 0x0000001f02027819 */ /* 0x000fe200000006ff */
[----:B-1--4-:R-:W-:-:S07]  /*25e0*/  IMAD.U32 R0, RZ, RZ, UR6 ;  /* 0x00000006ff007e24 */ /* 0x012fce000f8e00ff */
.L_x_39:
[----:B-1----:R1:W2:Y:S02]  /*25f0*/  SYNCS.PHASECHK.TRANS64.TRYWAIT P0, [R0+URZ], R2 ;  /* 0x00000002000075a7 */ /* 0x0022a400080011ff */
[----:B--2---:R-:W-:Y:S05]  /*2600*/  @!P0 NANOSLEEP.SYNCS 0x989680 ;  /* 0x009896800000895d */ /* 0x004fea0003900000 */
[----:B------:R-:W2:Y:S02]  /*2610*/  @!P0 SYNCS.PHASECHK.TRANS64 P0, [R0+URZ], R2 ;  /* 0x00000002000085a7 */ /* 0x000ea400080010ff */
[----:B--2---:R-:W-:Y:S05]  /*2620*/  @P0 EXIT ;  /* 0x000000000000094d */ /* 0x004fea0003800000 */
[----:B------:R-:W-:Y:S05]  /*2630*/  BRA `(.L_x_39) ;  /* 0xfffffffc00ec7947 */ /* 0x000fea000383ffff */
.L_x_17:
[----:B------:R-:W-:-:S04]  /*2640*/  UISETP.NE.AND UP1, UPT, UR38, URZ, UPT ;  /* 0x000000ff2600728c */ /* 0x000fc8000bf25270 */
[----:B------:R-:W-:-:S09]  /*2650*/  UISETP.NE.OR UP1, UPT, UR8, 0x1, UP1 ;  /* 0x000000010800788c */ /* 0x000fd20008f25670 */
[----:B------:R-:W-:Y:S05]  /*2660*/  BRA.U UP1, `(.L_x_40) ;  /* 0x0000000501487547 */ /* 0x000fea000b800000 */
[----:B------:R-:W-:Y:S01]  /*2670*/  ISETP.NE.AND P2, PT, R2, RZ, PT ;  /* 0x000000ff0200720c */ /* 0x000fe20003f45270 */
[----:B------:R-:W-:Y:S01]  /*2680*/  IMAD.MOV.U32 R12, RZ, RZ, 0x1 ;  /* 0x00000001ff0c7424 */ /* 0x000fe200078e00ff */
[----:B------:R-:W-:Y:S02]  /*2690*/  CS2R R10, SRZ ;  /* 0x00000000000a7805 */ /* 0x000fe4000001ff00 */
[----:B------:R-:W-:Y:S01]  /*26a0*/  CS2R R8, SRZ ;  /* 0x0000000000087805 */ /* 0x000fe2000001ff00 */
[----:B------:R-:W-:Y:S01]  /*26b0*/  UMOV UR4, 0x400 ;  /* 0x0000040000047882 */ /* 0x000fe20000000000 */
[----:B------:R-:W-:Y:S01]  /*26c0*/  UMOV UR6, URZ ;  /* 0x000000ff00067c82 */ /* 0x000fe20008000000 */
[----:B------:R-:W-:-:S12]  /*26d0*/  ULEA UR38, UR38, UR4, 0x18 ;  /* 0x0000000426267291 */ /* 0x000fd8000f8ec0ff */
.L_x_44:
[----:B------:R-:W-:Y:S02]  /*26e0*/  LEA R0, R8, UR38, 0x3 ;  /* 0x0000002608007c11 */ /* 0x000fe4000f8e18ff */
[----:B------:R-:W-:-:S03]  /*26f0*/  SHF.L.U32 R4, R9, 0x1f, RZ ;  /* 0x0000001f09047819 */ /* 0x000fc600000006ff */
[----:B------:R-:W-:Y:S01]  /*2700*/  VIADD R5, R0, 0xe0 ;  /* 0x000000e000057836 */ /* 0x000fe20000000000 */
[----:B------:R-:W1:Y:S02]  /*2710*/  SYNCS.PHASECHK.TRANS64.TRYWAIT P0, [R0+URZ+0xd0], R4 ;  /* 0x0000d004000075a7 */ /* 0x000e6400080011ff */
[----:B-1----:R-:W-:Y:S05]  /*2720*/  @!P0 BRA `(.L_x_41) ;  /* 0x00000048009c8947 */ /* 0x002fea0003800000 */
.L_x_114:
[----:B------:R-:W-:Y:S01]  /*2730*/  ULEA UR5, UR6, UR38, 0x3 ;  /* 0x0000002606057291 */ /* 0x000fe2000f8e18ff */
[----:B-1----:R-:W-:Y:S01]  /*2740*/  PRMT R0, RZ, 0x654, R5 ;  /* 0x00000654ff007816 */ /* 0x002fe20000000005 */
[----:B------:R-:W-:Y:S01]  /*2750*/  @!P2 IMAD.MOV.U32 R4, RZ, RZ, 0x10 ;  /* 0x00000010ff04a424 */ /* 0x000fe200078e00ff */
[----:B------:R-:W-:Y:S01]  /*2760*/  SHF.L.U32 R5, R12, 0x1f, RZ ;  /* 0x0000001f0c057819 */ /* 0x000fe200000006ff */
[----:B------:R-:W-:Y:S01]  /*2770*/  UIADD3 UR4, UPT, UPT, UR5, 0x70, URZ ;  /* 0x0000007005047890 */ /* 0x000fe2000fffe0ff */
[----:B------:R1:W-:Y:S05]  /*2780*/  SYNCS.ARRIVE.TRANS64.RED.A1T0 RZ, [R0+URZ], RZ ;  /* 0x000000ff00ff79a7 */ /* 0x0003ea00081004ff */
[----:B------:R-:W-:Y:S01]  /*2790*/  IMAD.U32 R6, RZ, RZ, UR4 ;  /* 0x00000004ff067e24 */ /* 0x000fe2000f8e00ff */
[----:B------:R-:W2:Y:S04]  /*27a0*/  SYNCS.PHASECHK.TRANS64.TRYWAIT P0, [UR5+0x80], R5 ;  /* 0x00008005ff0075a7 */ /* 0x000ea80008001105 */
[----:B------:R-:W-:Y:S01]  /*27b0*/  PRMT R6, R2, 0x654, R6 ;  /* 0x0000065402067816 */ /* 0x000fe20000000006 */
[----:B-12---:R-:W-:Y:S06]  /*27c0*/  @!P0 BRA `(.L_x_42) ;  /* 0x0000004800888947 */ /* 0x006fec0003800000 */
.L_x_116:
[----:B------:R-:W-:Y:S01]  /*27d0*/  ULEA UR4, UR6, UR38, 0x4 ;  /* 0x0000002606047291 */ /* 0x000fe2000f8e20ff */
[----:B------:R-:W-:Y:S01]  /*27e0*/  SEL R3, R6, R3, !P2 ;  /* 0x0000000306037207 */ /* 0x000fe20005000000 */
[----:B------:R-:W-:Y:S01]  /*27f0*/  UIADD3 UR5, UPT, UPT, UR5, 0x70, URZ ;  /* 0x0000007005057890 */ /* 0x000fe2000fffe0ff */
[----:B-1----:R-:W-:Y:S01]  /*2800*/  LEA R0, R11, UR38, 0x3 ;  /* 0x000000260b007c11 */ /* 0x002fe2000f8e18ff */
[----:B------:R-:W-:Y:S01]  /*2810*/  UIADD3 UR4, UPT, UPT, UR4, 0x100, URZ ;  /* 0x0000010004047890 */ /* 0x000fe2000fffe0ff */
[----:B------:R1:W-:Y:S01]  /*2820*/  @!P2 SYNCS.ARRIVE.TRANS64.RED RZ, [R3+URZ], R4 ;  /* 0x0000000403ffa9a7 */ /* 0x0003e200080004ff */
[----:B------:R-:W-:Y:S01]  /*2830*/  UIADD3 UR6, UPT, UPT, UR6, 0x1, URZ ;  /* 0x0000000106067890 */ /* 0x000fe2000fffe0ff */
[----:B------:R-:W-:-:S03]  /*2840*/  VIADD R8, R8, 0x1 ;  /* 0x0000000108087836 */ /* 0x000fc60000000000 */
[----:B------:R-:W-:Y:S02]  /*2850*/  UISETP.NE.AND UP0, UPT, UR6, 0x2, UPT ;  /* 0x000000020600788c */ /* 0x000fe4000bf05270 */
[----:B------:R-:W-:Y:S01]  /*2860*/  ISETP.NE.AND P0, PT, R8, 0x2, PT ;  /* 0x000000020800780c */ /* 0x000fe20003f05270 */
[----:B------:R-:W-:Y:S06]  /*2870*/  UGETNEXTWORKID.BROADCAST [UR4], [UR5] ;  /* 0x00000000040073ca */ /* 0x000fec0008000100 */
[----:B------:R-:W-:Y:S02]  /*2880*/  USEL UR4, URZ, 0x1, UP0 ;  /* 0x00000001ff047887 */ /* 0x000fe40008000000 */
[----:B------:R-:W-:-:S04]  /*2890*/  USEL UR6, UR6, URZ, UP0 ;  /* 0x000000ff06067287 */ /* 0x000fc80008000000 */
[----:B------:R-:W-:Y:S02]  /*28a0*/  LOP3.LUT R12, R12, UR4, RZ, 0x3c, !PT ;  /* 0x000000040c0c7c12 */ /* 0x000fe4000f8e3cff */
[----:B-1----:R-:W-:-:S04]  /*28b0*/  SHF.L.U32 R4, R10, 0x1f, RZ ;  /* 0x0000001f0a047819 */ /* 0x002fc800000006ff */
[----:B------:R-:W1:Y:S02]  /*28c0*/  SYNCS.PHASECHK.TRANS64.TRYWAIT P1, [R0+URZ+0x70], R4 ;  /* 0x00007004000075a7 */ /* 0x000e6400080211ff */
[----:B-1----:R-:W-:Y:S05]  /*28d0*/  @!P1 BRA `(.L_x_43) ;  /* 0x00000048005c9947 */ /* 0x002fea0003800000 */
.L_x_117:
[C---:B-1----:R-:W-:Y:S01]  /*28e0*/  LEA R4, R11.reuse, UR38, 0x4 ;  /* 0x000000260b047c11 */ /* 0x042fe2000f8e20ff */
[----:B------:R-:W-:Y:S01]  /*28f0*/  VIADD R0, R0, 0x80 ;  /* 0x0000008000007836 */ /* 0x000fe20000000000 */
[----:B------:R-:W-:Y:S01]  /*2900*/  SEL R8, R8, RZ, P0 ;  /* 0x000000ff08087207 */ /* 0x000fe20000000000 */
[----:B------:R-:W-:-:S03]  /*2910*/  VIADD R11, R11, 0x1 ;  /* 0x000000010b0b7836 */ /* 0x000fc60000000000 */
[----:B------:R-:W1:Y:S01]  /*2920*/  LDS.128 R4, [R4+0x100] ;  /* 0x0001000004047984 */ /* 0x000e620000000c00 */
[----:B------:R-:W-:Y:S02]  /*2930*/  PRMT R0, RZ, 0x654, R0 ;  /* 0x00000654ff007816 */ /* 0x000fe40000000000 */
[C---:B------:R-:W-:Y:S01]  /*2940*/  ISETP.NE.AND P1, PT, R11.reuse, 0x2, PT ;  /* 0x000000020b00780c */ /* 0x040fe20003f25270 */
[----:B------:R-:W-:Y:S01]  /*2950*/  @!PT LDS RZ, [RZ] ;  /* 0x00000000fffff984 */ /* 0x000fe20000000800 */
[----:B------:R-:W-:Y:S01]  /*2960*/  @!PT LDS RZ, [RZ] ;  /* 0x00000000fffff984 */ /* 0x000fe20000000800 */
[----:B------:R-:W-:Y:S01]  /*2970*/  @!PT LDS RZ, [RZ] ;  /* 0x00000000fffff984 */ /* 0x000fe20000000800 */
[----:B------:R-:W-:Y:S01]  /*2980*/  @!PT LDS RZ, [RZ] ;  /* 0x00000000fffff984 */ /* 0x000fe20000000800 */
[----:B------:R2:W-:Y:S06]  /*2990*/  MEMBAR.ALL.CTA ;  /* 0x0000000000007992 */ /* 0x0005ec0000008000 */
[----:B--2---:R-:W2:Y:S01]  /*29a0*/  FENCE.VIEW.ASYNC.S ;  /* 0x00000000000073c6 */ /* 0x004ea20000000000 */
[----:B------:R-:W-:Y:S01]  /*29b0*/  SEL R11, R11, RZ, P1 ;  /* 0x000000ff0b0b7207 */ /* 0x000fe20000800000 */
[----:B--2---:R2:W-:Y:S01]  /*29c0*/  SYNCS.ARRIVE.TRANS64.RED.A1T0 RZ, [R0+URZ], RZ ;  /* 0x000000ff00ff79a7 */ /* 0x0045e200081004ff */
[----:B-1----:R-:W-:-:S02]  /*29d0*/  LOP3.LUT P3, RZ, R6, 0x1, RZ, 0xc0, !PT ;  /* 0x0000000106ff7812 */ /* 0x002fc4000786c0ff */
[----:B------:R-:W-:-:S04]  /*29e0*/  SEL R4, RZ, 0x1, P1 ;  /* 0x00000001ff047807 */ /* 0x000fc80000800000 */
[----:B------:R-:W-:Y:S02]  /*29f0*/  LOP3.LUT R10, R10, R4, RZ, 0x3c, !PT ;  /* 0x000000040a0a7212 */ /* 0x000fe400078e3cff */
[----:B--2---:R-:W-:-:S04]  /*2a00*/  SEL R0, RZ, 0x1, P0 ;  /* 0x00000001ff007807 */ /* 0x004fc80000000000 */
[----:B------:R-:W-:Y:S01]  /*2a10*/  LOP3.LUT R9, R9, R0, RZ, 0x3c, !PT ;  /* 0x0000000009097212 */ /* 0x000fe200078e3cff */
[----:B------:R-:W-:Y:S06]  /*2a20*/  @P3 BRA `(.L_x_44) ;  /* 0xfffffffc002c3947 */ /* 0x000fec000383ffff */
[----:B------:R-:W-:Y:S01]  /*2a30*/  ULEA UR5, UR6, UR38, 0x3 ;  /* 0x0000002606057291 */ /* 0x000fe2000f8e18ff */
[----:B------:R-:W-:-:S08]  /*2a40*/  SHF.L.U32 R2, R12, 0x1f, RZ ;  /* 0x0000001f0c027819 */ /* 0x000fd000000006ff */
[----:B------:R-:W1:Y:S02]  /*2a50*/  SYNCS.PHASECHK.TRANS64 P0, [UR5+0x80], R2 ;  /* 0x00008002ff0075a7 */ /* 0x000e640008001005 */
[----:B-1----:R-:W-:Y:S05]  /*2a60*/  @P0 BRA `(.L_x_45) ;  /* 0x0000000000080947 */ /* 0x002fea0003800000 */
[----:B------:R-:W1:Y:S02]  /*2a70*/  SYNCS.PHASECHK.TRANS64.TRYWAIT P0, [UR5+0x80], R2 ;  /* 0x00008002ff0075a7 */ /* 0x000e640008001105 */
[----:B-1----:R-:W-:Y:S05]  /*2a80*/  @!P0 BRA `(.L_x_46) ;  /* 0x0000004800048947 */ /* 0x002fea0003800000 */
.L_x_45:
[----:B------:R-:W-:-:S04]  /*2a90*/  UIADD3 UR4, UPT, UPT, UR6, 0x1, URZ ;  /* 0x0000000106047890 */ /* 0x000fc8000fffe0ff */
[----:B------:R-:W-:-:S04]  /*2aa0*/  UISETP.NE.AND UP0, UPT, UR4, 0x2, UPT ;  /* 0x000000020400788c */ /* 0x000fc8000bf05270 */
[----:B------:R-:W-:Y:S02]  /*2ab0*/  USEL UR7, URZ, 0x1, UP0 ;  /* 0x00000001ff077887 */ /* 0x000fe40008000000 */
[----:B------:R-:W-:-:S04]  /*2ac0*/  USEL UR4, UR4, URZ, UP0 ;  /* 0x000000ff04047287 */ /* 0x000fc80008000000 */
[----:B------:R-:W-:Y:S01]  /*2ad0*/  ULEA UR4, UR4, UR38, 0x3 ;  /* 0x0000002604047291 */ /* 0x000fe2000f8e18ff */
[----:B-1----:R-:W-:-:S04]  /*2ae0*/  LOP3.LUT R2, R12, UR7, RZ, 0x3c, !PT ;  /* 0x000000070c027c12 */ /* 0x002fc8000f8e3cff */
[----:B------:R-:W-:-:S04]  /*2af0*/  SHF.L.U32 R0, R2, 0x1f, RZ ;  /* 0x0000001f02007819 */ /* 0x000fc800000006ff */
[----:B------:R-:W1:Y:S02]  /*2b00*/  SYNCS.PHASECHK.TRANS64 P0, [UR4+0x80], R0 ;  /* 0x00008000ff0075a7 */ /* 0x000e640008001004 */
[----:B-1----:R-:W-:Y:S05]  /*2b10*/  @P0 EXIT ;  /* 0x000000000000094d */ /* 0x002fea0003800000 */
[----:B------:R-:W-:Y:S02]  /*2b20*/  SHF.L.U32 R2, R2, 0x1f, RZ ;  /* 0x0000001f02027819 */ /* 0x000fe400000006ff */
[----:B------:R-:W-:-:S07]  /*2b30*/  MOV R0, UR4 ;  /* 0x0000000400007c02 */ /* 0x000fce0008000f00 */
.L_x_47:
[----:B-1----:R1:W2:Y:S02]  /*2b40*/  SYNCS.PHASECHK.TRANS64.TRYWAIT P0, [R0+URZ+0x80], R2 ;  /* 0x00008002000075a7 */ /* 0x0022a400080011ff */
[----:B--2---:R-:W-:Y:S05]  /*2b50*/  @!P0 NANOSLEEP.SYNCS 0x989680 ;  /* 0x009896800000895d */ /* 0x004fea0003900000 */
[----:B------:R-:W2:Y:S02]  /*2b60*/  @!P0 SYNCS.PHASECHK.TRANS64 P0, [R0+URZ+0x80], R2 ;  /* 0x00008002000085a7 */ /* 0x000ea400080010ff */
[----:B--2---:R-:W-:Y:S05]  /*2b70*/  @P0 EXIT ;  /* 0x000000000000094d */ /* 0x004fea0003800000 */
[----:B------:R-:W-:Y:S05]  /*2b80*/  BRA `(.L_x_47) ;  /* 0xfffffffc00ec7947 */ /* 0x000fea000383ffff */
.L_x_40:
[----:B------:R-:W-:-:S09]  /*2b90*/  UISETP.NE.AND UP1, UPT, UR8, URZ, UPT ;  /* 0x000000ff0800728c */ /* 0x000fd2000bf25270 */
[----:B------:R-:W-:Y:S05]  /*2ba0*/  BRA.U UP1, `(.L_x_48) ;  /* 0x0000001101247547 */ /* 0x000fea000b800000 */
[----:B------:R-:W-:Y:S01]  /*2bb0*/  UMOV UR4, 0x40 ;  /* 0x0000004000047882 */ /* 0x000fe20000000000 */
[----:B------:R-:W-:Y:S01]  /*2bc0*/  NOP ;  /* 0x0000000000007918 */ /* 0x000fe20000000000 */
[----:B------:R-:W-:Y:S01]  /*2bd0*/  ULEA UR4, UR38, UR4, 0x18 ;  /* 0x0000000426047291 */ /* 0x000fe2000f8ec0ff */
[----:B------:R-:W-:Y:S02]  /*2be0*/  UMOV UR5, 0x400 ;  /* 0x0000040000057882 */ /* 0x000fe40000000000 */
[----:B------:R-:W-:-:S06]  /*2bf0*/  ULEA UR38, UR38, UR5, 0x18 ;  /* 0x0000000526267291 */ /* 0x000fcc000f8ec0ff */
[----:B------:R-:W1:Y:S02]  /*2c00*/  LDS.U8 R0, [UR4+0x1c] ;  /* 0x00001c04ff007984 */ /* 0x000e640008000000 */
[----:B-1----:R-:W-:-:S13]  /*2c10*/  ISETP.NE.AND P0, PT, R0, RZ, PT ;  /* 0x000000ff0000720c */ /* 0x002fda0003f05270 */
[----:B------:R-:W-:Y:S05]  /*2c20*/  @P0 BRA `(.L_x_49) ;  /* 0x0000000000580947 */ /* 0x000fea0003800000 */
[----:B------:R-:W-:-:S13]  /*2c30*/  ELECT P0, URZ, PT ;  /* 0x0000000000ff782f */ /* 0x000fda0003800000 */
[----:B------:R-:W-:Y:S05]  /*2c40*/  @!P0 BRA `(.L_x_50) ;  /* 0x0000000000608947 */ /* 0x000fea0003800000 */
[----:B------:R-:W-:Y:S01]  /*2c50*/  UMOV UR5, 0x10 ;  /* 0x0000001000057882 */ /* 0x000fe20000000000 */
[----:B------:R-:W-:Y:S01]  /*2c60*/  HFMA2 R0, -RZ, RZ, 0, 5.9604644775390625e-08 ;  /* 0x00000001ff007431 */ /* 0x000fe200000001ff */
[----:B------:R-:W-:-:S03]  /*2c70*/  MOV R2, 0xffff ;  /* 0x0000ffff00027802 */ /* 0x000fc60000000f00 */
[----:B------:R-:W-:Y:S04]  /*2c80*/  DEPBAR.LE SB1, 0x36 ;  /* 0x00009d800000791a */ /* 0x000fe80000000000 */
[----:B------:R-:W1:Y:S02]  /*2c90*/  UTCATOMSWS.FIND_AND_SET.ALIGN UP0, UR5, UR5 ;  /* 0x00000005000575e3 */ /* 0x000e640008000800 */
[----:B-1----:R-:W-:Y:S01]  /*2ca0*/  MOV R3, UR5 ;  /* 0x0000000500037c02 */ /* 0x002fe20008000f00 */
[----:B------:R-:W-:Y:S06]  /*2cb0*/  BRA.U UP0, `(.L_x_51) ;  /* 0x0000000100187547 */ /* 0x000fec000b800000 */
.L_x_52:
[----:B------:R-:W-:Y:S05]  /*2cc0*/  NANOSLEEP 0x64 ;  /* 0x000000640000795d */ /* 0x000fea0003800000 */
[----:B------:R-:W-:-:S05]  /*2cd0*/  UMOV UR5, 0x10 ;  /* 0x0000001000057882 */ /* 0x000fca0000000000 */
[----:B------:R-:W-:Y:S04]  /*2ce0*/  DEPBAR.LE SB1, 0x36 ;  /* 0x00009d800000791a */ /* 0x000fe80000000000 */
[----:B------:R-:W1:Y:S02]  /*2cf0*/  UTCATOMSWS.FIND_AND_SET.ALIGN UP0, UR5, UR5 ;  /* 0x00000005000575e3 */ /* 0x000e640008000800 */
[----:B-1----:R-:W-:Y:S01]  /*2d00*/  MOV R3, UR5 ;  /* 0x0000000500037c02 */ /* 0x002fe20008000f00 */
[----:B------:R-:W-:Y:S05]  /*2d10*/  BRA.U !UP0, `(.L_x_52) ;  /* 0xfffffffd08e87547 */ /* 0x000fea000b83ffff */
.L_x_51:
[-C--:B------:R-:W-:Y:S02]  /*2d20*/  SHF.L.U32 R2, R2, R3.reuse, RZ ;  /* 0x0000000302027219 */ /* 0x080fe400000006ff */
[----:B------:R-:W-:Y:S01]  /*2d30*/  SHF.L.U32 R0, R0, R3, RZ ;  /* 0x0000000300007219 */ /* 0x000fe200000006ff */
[----:B------:R-:W-:Y:S02]  /*2d40*/  IMAD.SHL.U32 R3, R3, 0x20, RZ ;  /* 0x0000002003037824 */ /* 0x000fe400078e00ff */
[----:B------:R1:W-:Y:S04]  /*2d50*/  ATOMS.OR RZ, [UR4+0x14], R2 ;  /* 0x00001402ffff798c */ /* 0x0003e8000b000004 */
[----:B------:R1:W-:Y:S04]  /*2d60*/  ATOMS.OR RZ, [UR4+0x18], R0 ;  /* 0x00001800ffff798c */ /* 0x0003e8000b000004 */
[----:B------:R1:W-:Y:S01]  /*2d70*/  STS [UR38+0x120], R3 ;  /* 0x00012003ff007988 */ /* 0x0003e20008000826 */
[----:B------:R-:W-:Y:S05]  /*2d80*/  BRA `(.L_x_50) ;  /* 0x0000000000107947 */ /* 0x000fea0003800000 */
.L_x_49:
[----:B------:R-:W-:Y:S02]  /*2d90*/  MOV R0, 0xffffffff ;  /* 0xffffffff00007802 */ /* 0x000fe40000000f00 */
[----:B------:R-:W-:-:S03]  /*2da0*/  MOV R2, 0x2dd0 ;  /* 0x00002dd000027802 */ /* 0x000fc60000000f00 */
[----:B------:R1:W-:Y:S04]  /*2db0*/  STS [UR38+0x120], R0 ;  /* 0x00012000ff007988 */ /* 0x0003e80008000826 */
[----:B-1-3-5:R-:W-:Y:S05]  /*2dc0*/  CALL.REL.NOINC `($__internal_1_$__cuda_sm10x_tcgen05_guardrail_trap_phase_invalid_during_alloc) ;  /* 0x0000004800947944 */ /* 0x02afea0003c00000 */
.L_x_50:
[----:B------:R-:W-:Y:S05]  /*2dd0*/  WARPSYNC.ALL ;  /* 0x0000000000007948 */ /* 0x000fea0003800000 */
[----:B------:R-:W2:Y:S01]  /*2de0*/  S2UR UR9, SR_CgaCtaId ;  /* 0x00000000000979c3 */ /* 0x000ea20000008800 */
[----:B------:R-:W-:Y:S01]  /*2df0*/  UMOV UR4, 0x400 ;  /* 0x0000040000047882 */ /* 0x000fe20000000000 */
[----:B------:R-:W-:-:S06]  /*2e00*/  NOP ;  /* 0x0000000000007918 */ /* 0x000fcc0000000000 */
[----:B------:R-:W-:Y:S06]  /*2e10*/  BAR.ARV 0x6, 0xa0 ;  /* 0x0182800000007b1d */ /* 0x000fec0000002000 */
[----:B------:R-:W4:Y:S01]  /*2e20*/  LDCU UR5, c[0x0][0x38c] ;  /* 0x00007180ff0577ac */ /* 0x000f220008000800 */
[----:B------:R-:W-:Y:S01]  /*2e30*/  IMAD.MOV.U32 R11, RZ, RZ, 0x1 ;  /* 0x00000001ff0b7424 */ /* 0x000fe200078e00ff */
[----:B------:R-:W-:Y:S01]  /*2e40*/  CS2R R8, SRZ ;  /* 0x0000000000087805 */ /* 0x000fe2000001ff00 */
[----:B------:R-:W-:Y:S01]  /*2e50*/  IMAD.MOV.U32 R10, RZ, RZ, RZ ;  /* 0x000000ffff0a7224 */ /* 0x000fe200078e00ff */
[----:B------:R-:W-:Y:S01]  /*2e60*/  UMOV UR12, URZ ;  /* 0x000000ff000c7c82 */ /* 0x000fe20008000000 */
[----:B------:R-:W-:Y:S01]  /*2e70*/  UMOV UR11, URZ ;  /* 0x000000ff000b7c82 */ /* 0x000fe20008000000 */
[----:B------:R-:W-:Y:S01]  /*2e80*/  UMOV UR30, 0x0 ;  /* 0x00000000001e7882 */ /* 0x000fe20000000000 */
[----:B------:R-:W-:Y:S01]  /*2e90*/  UMOV UR31, 0x80c0490 ;  /* 0x080c0490001f7882 */ /* 0x000fe20000000000 */
[----:B------:R-:W-:Y:S01]  /*2ea0*/  UMOV UR28, 0x0 ;  /* 0x00000000001c7882 */ /* 0x000fe20000000000 */
[----:B------:R-:W-:Y:S01]  /*2eb0*/  UMOV UR29, 0x80c0490 ;  /* 0x080c0490001d7882 */ /* 0x000fe20000000000 */
[----:B--2---:R-:W-:Y:S01]  /*2ec0*/  ULEA UR9, UR9, UR4, 0x18 ;  /* 0x0000000409097291 */ /* 0x004fe2000f8ec0ff */
[----:B------:R-:W2:Y:S03]  /*2ed0*/  LDCU UR4, c[0x0][0x38c] ;  /* 0x00007180ff0477ac */ /* 0x000ea60008000800 */
[----:B------:R-:W-:Y:S01]  /*2ee0*/  UIADD3 UR10, UPT, UPT, UR9, 0x6300, URZ ;  /* 0x00006300090a7890 */ /* 0x000fe2000fffe0ff */
[----:B------:R-:W-:-:S04]  /*2ef0*/  UMOV UR26, 0x0 ;  /* 0x00000000001a7882 */ /* 0x000fc80000000000 */
[----:B-1----:R-:W1:Y:S01]  /*2f00*/  LDS R0, [UR9+0x120] ;  /* 0x00012009ff007984 */ /* 0x002e620008000800 */
[----:B------:R-:W-:Y:S01]  /*2f10*/  USHF.R.U32.HI UR10, URZ, 0x4, UR10 ;  /* 0x00000004ff0a7899 */ /* 0x000fe2000801160a */
[----:B------:R-:W-:Y:S01]  /*2f20*/  UMOV UR27, 0x80c0490 ;  /* 0x080c0490001b7882 */ /* 0x000fe20000000000 */
[----:B------:R-:W-:Y:S02]  /*2f30*/  UMOV UR24, 0x0 ;  /* 0x0000000000187882 */ /* 0x000fe40000000000 */
[----:B------:R-:W-:Y:S01]  /*2f40*/  ULOP3.LUT UR10, UR10, 0x3fff, URZ, 0xc0, !UPT ;  /* 0x00003fff0a0a7892 */ /* 0x000fe2000f8ec0ff */
[----:B------:R-:W-:Y:S01]  /*2f50*/  UMOV UR25, 0x80c0490 ;  /* 0x080c049000197882 */ /* 0x000fe20000000000 */
[----:B------:R-:W-:Y:S01]  /*2f60*/  UMOV UR22, 0x0 ;  /* 0x0000000000167882 */ /* 0x000fe20000000000 */
[----:B------:R-:W-:Y:S01]  /*2f70*/  UMOV UR23, 0x80c0490 ;  /* 0x080c049000177882 */ /* 0x000fe20000000000 */
[----:B------:R-:W-:Y:S01]  /*2f80*/  UMOV UR20, 0x0 ;  /* 0x0000000000147882 */ /* 0x000fe20000000000 */
[----:B--2---:R-:W-:Y:S01]  /*2f90*/  UIADD3 UR4, UPT, UPT, UR4, 0x7f, URZ ;  /* 0x0000007f04047890 */ /* 0x004fe2000fffe0ff */
[----:B------:R-:W-:Y:S01]  /*2fa0*/  UMOV UR21, 0x80c0490 ;  /* 0x080c049000157882 */ /* 0x000fe20000000000 */
[----:B------:R-:W-:-:S02]  /*2fb0*/  ULOP3.LUT UR10, UR10, 0x10000, URZ, 0xfc, !UPT ;  /* 0x000100000a0a7892 */ /* 0x000fc4000f8efcff */
[----:B------:R-:W-:Y:S02]  /*2fc0*/  USHF.R.S32.HI UR8, URZ, 0x1f, UR4 ;  /* 0x0000001fff087899 */ /* 0x000fe40008011404 */
[----:B----4-:R-:W-:Y:S02]  /*2fd0*/  UISETP.GE.AND UP3, UPT, UR5, 0x1, UPT ;  /* 0x000000010500788c */ /* 0x010fe4000bf66270 */
[----:B------:R-:W-:Y:S02]  /*2fe0*/  ULEA.HI UR8, UR8, UR4, URZ, 0x7 ;  /* 0x0000000408087291 */ /* 0x000fe4000f8f38ff */
[----:B------:R-:W-:Y:S02]  /*2ff0*/  UIADD3 UR4, UPT, UPT, UR9, 0x26300, URZ ;  /* 0x0002630009047890 */ /* 0x000fe4000fffe0ff */
[----:B------:R-:W-:Y:S02]  /*3000*/  USHF.R.S32.HI UR8, URZ, 0x7, UR8 ;  /* 0x00000007ff087899 */ /* 0x000fe40008011408 */
[----:B------:R-:W-:-:S02]  /*3010*/  USHF.R.U32.HI UR4, URZ, 0x4, UR4 ;  /* 0x00000004ff047899 */ /* 0x000fc40008011604 */
[----:B------:R-:W-:Y:S02]  /*3020*/  UISETP.LT.AND UP0, UPT, UR8, 0x1, UPT ;  /* 0x000000010800788c */ /* 0x000fe4000bf01270 */
[----:B------:R-:W-:Y:S02]  /*3030*/  ULOP3.LUT UR4, UR4, 0x3fff, URZ, 0xc0, !UPT ;  /* 0x00003fff04047892 */ /* 0x000fe4000f8ec0ff */
[----:B------:R-:W-:Y:S02]  /*3040*/  USEL UR16, UR8, 0x1, !UP0 ;  /* 0x0000000108107887 */ /* 0x000fe4000c000000 */
[----:B------:R-:W-:Y:S02]  /*3050*/  ULOP3.LUT UR4, UR4, 0x10000, URZ, 0xfc, !UPT ;  /* 0x0001000004047892 */ /* 0x000fe4000f8efcff */
[----:B------:R-:W-:Y:S01]  /*3060*/  UIADD3 UR16, UPT, UPT, -UR16, URZ, URZ ;  /* 0x000000ff10107290 */ /* 0x000fe2000fffe1ff */
[----:B------:R-:W-:Y:S01]  /*3070*/  UMOV UR34, 0x0 ;  /* 0x0000000000227882 */ /* 0x000fe20000000000 */
[----:B------:R-:W-:Y:S01]  /*3080*/  UMOV UR35, 0x80c0490 ;  /* 0x080c049000237882 */ /* 0x000fe20000000000 */
[----:B-1----:R-:W-:Y:S01]  /*3090*/  R2UR UR13, R0 ;  /* 0x00000000000d72ca */ /* 0x002fe200000e0000 */
[----:B------:R-:W-:Y:S01]  /*30a0*/  UMOV UR32, 0x0 ;  /* 0x0000000000207882 */ /* 0x000fe20000000000 */
[----:B------:R-:W-:-:S13]  /*30b0*/  UMOV UR33, 0x80c0490 ;  /* 0x080c049000217882 */ /* 0x000fda0000000000 */
.L_x_59:
[----:B------:R-:W-:Y:S02]  /*30c0*/  LEA R0, R10, UR9, 0x3 ;  /* 0x000000090a007c11 */ /* 0x000fe4000f8e18ff */
[----:B------:R-:W-:Y:S02]  /*30d0*/  SHF.L.U32 R2, R9, 0x1f, RZ ;  /* 0x0000001f09027819 */ /* 0x000fe400000006ff */
[----:B------:R-:W-:Y:S01]  /*30e0*/  PLOP3.LUT P0, PT, PT, PT, UP3, 0x80, 0x8 ;  /* 0x000000000008781c */ /* 0x000fe20003f0f038 */
[----:B------:R-:W-:Y:S01]  /*30f0*/  VIADD R3, R0, 0x80 ;  /* 0x0000008000037836 */ /* 0x000fe20000000000 */
[----:B-1----:R-:W1:Y:S02]  /*3100*/  SYNCS.PHASECHK.TRANS64.TRYWAIT P1, [R0+URZ+0x70], R2 ;  /* 0x00007002000075a7 */ /* 0x002e6400080211ff */
[----:B-1--4-:R-:W-:Y:S09]  /*3110*/  @!P1 BRA `(.L_x_53) ;  /* 0x0000004000789947 */ /* 0x012ff20003800000 */
.L_x_119:
[----:B------:R-:W-:Y:S01]  /*3120*/  LEA R4, R10, UR9, 0x4 ;  /* 0x000000090a047c11 */ /* 0x000fe2000f8e20ff */
[----:B------:R-:W-:Y:S01]  /*3130*/  @UP3 ULEA UR5, UR11, UR9, 0x3 ;  /* 0x000000090b053291 */ /* 0x000fe2000f8e18ff */
[----:B------:R-:W-:Y:S01]  /*3140*/  PLOP3.LUT P2, PT, PT, PT, PT, 0x80, 0x8 ;  /* 0x000000000008781c */ /* 0x000fe20003f4f070 */
[----:B------:R-:W-:Y:S01]  /*3150*/  ULEA UR14, UR12, UR9, 0x3 ;  /* 0x000000090c0e7291 */ /* 0x000fe2000f8e18ff */
[----:B------:R-:W-:Y:S01]  /*3160*/  PRMT R3, RZ, 0x654, R3 ;  /* 0x00000654ff037816 */ /* 0x000fe20000000003 */
[----:B------:R-:W-:Y:S01]  /*3170*/  UIMAD UR15, UR12, 0x30, UR13 ;  /* 0x000000300c0f78a4 */ /* 0x000fe2000f8e020d */
[----:B------:R-:W2:Y:S01]  /*3180*/  LDS.128 R4, [R4+0x100] ;  /* 0x0001000004047984 */ /* 0x000ea20000000c00 */
[----:B-1----:R-:W-:Y:S02]  /*3190*/  @P0 SHF.L.U32 R2, R8, 0x1f, RZ ;  /* 0x0000001f08020819 */ /* 0x002fe400000006ff */
[----:B------:R-:W-:Y:S01]  /*31a0*/  SHF.L.U32 R0, R11, 0x1f, RZ ;  /* 0x0000001f0b007819 */ /* 0x000fe200000006ff */
[----:B------:R-:W-:Y:S01]  /*31b0*/  @!PT LDS RZ, [RZ] ;  /* 0x00000000fffff984 */ /* 0x000fe20000000800 */
[----:B------:R-:W-:Y:S01]  /*31c0*/  @!PT LDS RZ, [RZ] ;  /* 0x00000000fffff984 */ /* 0x000fe20000000800 */
[----:B------:R-:W-:Y:S01]  /*31d0*/  @!PT LDS RZ, [RZ] ;  /* 0x00000000fffff984 */ /* 0x000fe20000000800 */
[----:B------:R-:W-:Y:S01]  /*31e0*/  @!PT LDS RZ, [RZ] ;  /* 0x00000000fffff984 */ /* 0x000fe20000000800 */
[----:B------:R1:W-:Y:S06]  /*31f0*/  MEMBAR.ALL.CTA ;  /* 0x0000000000007992 */ /* 0x0003ec0000008000 */
[----:B-1----:R-:W1:Y:S02]  /*3200*/  FENCE.VIEW.ASYNC.S ;  /* 0x00000000000073c6 */ /* 0x002e640000000000 */
[----:B-1----:R1:W-:Y:S01]  /*3210*/  SYNCS.ARRIVE.TRANS64.RED.A1T0 RZ, [R3+URZ], RZ ;  /* 0x000000ff03ff79a7 */ /* 0x0023e200081004ff */
[----:B------:R1:W4:Y:S01]  /*3220*/  @P0 SYNCS.PHASECHK.TRANS64.TRYWAIT P2, [UR5], R2 ;  /* 0x00000002ff0005a7 */ /* 0x0003220008041105 */
[----:B--2---:R-:W-:Y:S01]  /*3230*/  LOP3.LUT P1, RZ, R6, 0x1, RZ, 0xc0, !PT ;  /* 0x0000000106ff7812 */ /* 0x004fe2000782c0ff */
[----:B------:R-:W2:Y:S02]  /*3240*/  SYNCS.PHASECHK.TRANS64.TRYWAIT P0, [UR14+0xb0], R0 ;  /* 0x0000b000ff0075a7 */ /* 0x000ea4000800110e */
[----:B-12-4-:R-:W-:Y:S10]  /*3250*/  @!P0 BRA `(.L_x_54) ;  /* 0x00000040003c8947 */ /* 0x016ff40003800000 */
.L_x_121:
[----:B------:R-:W-:Y:S01]  /*3260*/  IADD3 R10, PT, PT, R10, 0x1, RZ ;  /* 0x000000010a0a7810 */ /* 0x000fe20007ffe0ff */
[----:B------:R-:W-:Y:S06]  /*3270*/  BRA.U !UP3, `(.L_x_55) ;  /* 0x000000050b107547 */ /* 0x000fec000b800000 */
[----:B------:R-:W-:Y:S01]  /*3280*/  UPLOP3.LUT UP4, UPT, UPT, UPT, UPT, 0x40, 0x4 ;  /* 0x000000000004789c */ /* 0x000fe20003f8e870 */
[----:B------:R-:W-:Y:S01]  /*3290*/  UMOV UR18, UR16 ;  /* 0x0000001000127c82 */ /* 0x000fe20008000000 */
[----:B------:R-:W-:Y:S01]  /*32a0*/  UMOV UR17, UR8 ;  /* 0x0000000800117c82 */ /* 0x000fe20008000000 */
[----:B------:R-:W-:-:S08]  /*32b0*/  UMOV UR5, UR11 ;  /* 0x0000000b00057c82 */ /* 0x000fd00008000000 */
.L_x_58:
[----:B------:R-:W-:Y:S02]  /*32c0*/  UIADD3 UR18, UPT, UPT, UR18, 0x1, URZ ;  /* 0x0000000112127890 */ /* 0x000fe4000fffe0ff */
[----:B--2---:R-:W-:Y:S02]  /*32d0*/  ULEA UR19, UR5, UR9, 0x3 ;  /* 0x0000000905137291 */ /* 0x004fe4000f8e18ff */
[----:B------:R-:W-:Y:S01]  /*32e0*/  UISETP.NE.AND UP0, UPT, UR18, URZ, UPT ;  /* 0x000000ff1200728c */ /* 0x000fe2000bf05270 */
[----:B----4-:R-:W-:Y:S10]  /*32f0*/  @P2 BRA `(.L_x_56) ;  /* 0x00000000000c2947 */ /* 0x010ff40003800000 */
[----:B-1----:R-:W-:Y:S04]  /*3300*/  SHF.L.U32 R2, R8, 0x1f, RZ ;  /* 0x0000001f08027819 */ /* 0x002fe800000006ff */
[----:B------:R-:W1:Y:S02]  /*3310*/  SYNCS.PHASECHK.TRANS64.TRYWAIT P0, [UR19], R2 ;  /* 0x00000002ff0075a7 */ /* 0x000e640008001113 */
[----:B-1----:R-:W-:Y:S05]  /*3320*/  @!P0 BRA `(.L_x_57) ;  /* 0x0000004000208947 */ /* 0x002fea0003800000 */
.L_x_56:
[----:B------:R-:W-:Y:S01]  /*3330*/  UISETP.NE.AND UP1, UPT, UR17, 0x1, UPT ;  /* 0x000000011100788c */ /* 0x000fe2000bf25270 */
[----:B------:R-:W-:Y:S01]  /*3340*/  PLOP3.LUT P2, PT, PT, PT, PT, 0x80, 0x8 ;  /* 0x000000000008781c */ /* 0x000fe20003f4f070 */
[----:B------:R-:W-:Y:S02]  /*3350*/  UIADD3 UR11, UPT, UPT, UR5, 0x1, URZ ;  /* 0x00000001050b7890 */ /* 0x000fe4000fffe0ff */
[----:B------:R-:W-:Y:S02]  /*3360*/  UIMAD UR6, UR5, 0x300, UR4 ;  /* 0x00000300050678a4 */ /* 0x000fe4000f8e0204 */
[----:B------:R-:W-:Y:S01]  /*3370*/  UISETP.NE.AND UP2, UPT, UR11, 0x4, UPT ;  /* 0x000000040b00788c */ /* 0x000fe2000bf45270 */
[----:B------:R-:W-:Y:S01]  /*3380*/  PLOP3.LUT P0, PT, PT, PT, UP1, 0x80, 0x8 ;  /* 0x000000000008781c */ /* 0x000fe20003f0f018 */
[----:B------:R-:W-:Y:S02]  /*3390*/  ULEA UR64, UR5, UR10, 0xb ;  /* 0x0000000a05407291 */ /* 0x000fe4000f8e58ff */
[----:B------:R-:W-:Y:S02]  /*33a0*/  USEL UR37, URZ, 0x1, UP2 ;  /* 0x00000001ff257887 */ /* 0x000fe40009000000 */
[----:B------:R-:W-:Y:S02]  /*33b0*/  USEL UR11, UR11, URZ, UP2 ;  /* 0x000000ff0b0b7287 */ /* 0x000fe40009000000 */
[----:B------:R-:W-:Y:S02]  /*33c0*/  UIADD3 UR62, UPT, UPT, UR6, 0x2, URZ ;  /* 0x00000002063e7890 */ /* 0x000fe4000fffe0ff */
[----:B------:R-:W-:Y:S01]  /*33d0*/  @UP1 ULEA UR36, UR11, UR9, 0x3 ;  /* 0x000000090b241291 */ /* 0x000fe2000f8e18ff */
[----:B------:R-:W-:Y:S01]  /*33e0*/  LOP3.LUT R8, R8, UR37, RZ, 0x3c, !PT ;  /* 0x0000002508087c12 */ /* 0x000fe2000f8e3cff */
[----:B------:R-:W-:Y:S02]  /*33f0*/  UIADD3 UR60, UPT, UPT, UR64, 0x2, URZ ;  /* 0x00000002403c7890 */ /* 0x000fe4000fffe0ff */
[----:B------:R-:W-:Y:S01]  /*3400*/  UIADD3 UR58, UPT, UPT, UR6, 0x4, URZ ;  /* 0x00000004063a7890 */ /* 0x000fe2000fffe0ff */
[----:B-1----:R-:W-:Y:S01]  /*3410*/  @P0 SHF.L.U32 R0, R8, 0x1f, RZ ;  /* 0x0000001f08000819 */ /* 0x002fe200000006ff */
[----:B------:R-:W-:Y:S02]  /*3420*/  UIADD3 UR56, UPT, UPT, UR64, 0x4, URZ ;  /* 0x0000000440387890 */ /* 0x000fe4000fffe0ff */
[----:B------:R-:W-:Y:S01]  /*3430*/  UIADD3 UR54, UPT, UPT, UR6, 0x6, URZ ;  /* 0x0000000606367890 */ /* 0x000fe2000fffe0ff */
[----:B------:R2:W4:Y:S01]  /*3440*/  @P0 SYNCS.PHASECHK.TRANS64.TRYWAIT P2, [UR36], R0 ;  /* 0x00000000ff0005a7 */ /* 0x0005220008041124 */
[----:B------:R-:W-:Y:S02]  /*3450*/  UIADD3 UR52, UPT, UPT, UR64, 0x6, URZ ;  /* 0x0000000640347890 */ /* 0x000fe4000fffe0ff */
        /* <DEDUP_REMOVED lines=9> */
[----:B------:R-:W-:Y:S01]  /*34f0*/  UIADD3 UR17, UPT, UPT, UR17, -0x1, URZ ;  /* 0xffffffff11117890 */ /* 0x000fe2000fffe0ff */
[----:B------:R-:W-:Y:S01]  /*3500*/  UMOV UR7, 0x40004040 ;  /* 0x4000404000077882 */ /* 0x000fe20000000000 */
[----:B------:R-:W-:Y:S01]  /*3510*/  UMOV UR65, 0x40004040 ;  /* 0x4000404000417882 */ /* 0x000fe20000000000 */
[----:B------:R-:W-:Y:S01]  /*3520*/  UMOV UR63, 0x40004040 ;  /* 0x40004040003f7882 */ /* 0x000fe20000000000 */
[----:B------:R2:W-:Y:S01]  /*3530*/  UTCHMMA gdesc[UR64], gdesc[UR6], tmem[UR15], tmem[UR30], idesc[UR31], UP4 ;  /* 0x00ff1e06400075ea */ /* 0x0005e2000a00000f */
[----:B------:R-:W-:Y:S01]  /*3540*/  UPLOP3.LUT UP4, UPT, UPT, UPT, UPT, 0x80, 0x8 ;  /* 0x000000000008789c */ /* 0x000fe20003f8f070 */
[----:B------:R-:W-:Y:S01]  /*3550*/  UMOV UR61, 0x40004040 ;  /* 0x40004040003d7882 */ /* 0x000fe20000000000 */
[----:B------:R-:W-:Y:S01]  /*3560*/  UMOV UR59, 0x40004040 ;  /* 0x40004040003b7882 */ /* 0x000fe20000000000 */
[----:B------:R2:W-:Y:S01]  /*3570*/  UTCHMMA gdesc[UR60], gdesc[UR62], tmem[UR15], tmem[UR28], idesc[UR29], UPT ;  /* 0x00ff1c3e3c0075ea */ /* 0x0005e2000b80000f */
        /* <DEDUP_REMOVED lines=14> */
[----:B------:R-:W-:Y:S01]  /*3660*/  UMOV UR37, 0x40004040 ;  /* 0x4000404000257882 */ /* 0x000fe20000000000 */
[----:B------:R2:W-:Y:S01]  /*3670*/  UTCHMMA gdesc[UR40], gdesc[UR42], tmem[UR15], tmem[UR34], idesc[UR35], UPT ;  /* 0x00ff222a280075ea */ /* 0x0005e2000b80000f */
[----:B------:R2:W-:Y:S01]  /*3680*/  UTCHMMA gdesc[UR36], gdesc[UR38], tmem[UR15], tmem[UR32], idesc[UR33], UPT ;  /* 0x00ff2026240075ea */ /* 0x0005e2000b80000f */
[----:B------:R2:W-:Y:S01]  /*3690*/  UTCBAR [UR19], URZ ;  /* 0x000000ff130073e9 */ /* 0x0005e200080000ff */
[----:B------:R-:W-:Y:S01]  /*36a0*/  UMOV UR5, UR11 ;  /* 0x0000000b00057c82 */ /* 0x000fe20008000000 */
[----:B------:R-:W-:Y:S05]  /*36b0*/  BRA.U UP0, `(.L_x_58) ;  /* 0xfffffffd00007547 */ /* 0x000fea000b83ffff */
.L_x_55:
[----:B------:R-:W-:Y:S01]  /*36c0*/  UIADD3 UR12, UPT, UPT, UR12, 0x1, URZ ;  /* 0x000000010c0c7890 */ /* 0x000fe2000fffe0ff */
[C---:B------:R-:W-:Y:S01]  /*36d0*/  ISETP.NE.AND P0, PT, R10.reuse, 0x2, PT ;  /* 0x000000020a00780c */ /* 0x040fe20003f05270 */
[----:B------:R-:W-:Y:S02]  /*36e0*/  UIADD3 UR14, UPT, UPT, UR14, 0x90, URZ ;  /* 0x000000900e0e7890 */ /* 0x000fe4000fffe0ff */
[----:B------:R-:W-:Y:S01]  /*36f0*/  UISETP.NE.AND UP0, UPT, UR12, 0x4, UPT ;  /* 0x000000040c00788c */ /* 0x000fe2000bf05270 */
[----:B-12---:R-:W-:Y:S02]  /*3700*/  SEL R0, RZ, 0x1, P0 ;  /* 0x00000001ff007807 */ /* 0x006fe40000000000 */
[----:B------:R-:W-:Y:S01]  /*3710*/  SEL R10, R10, RZ, P0 ;  /* 0x000000ff0a0a7207 */ /* 0x000fe20000000000 */
[----:B------:R-:W-:Y:S01]  /*3720*/  USEL UR5, URZ, 0x1, UP0 ;  /* 0x00000001ff057887 */ /* 0x000fe20008000000 */
[----:B------:R-:W-:Y:S01]  /*3730*/  LOP3.LUT R9, R9, R0, RZ, 0x3c, !PT ;  /* 0x0000000009097212 */ /* 0x000fe200078e3cff */
[----:B------:R-:W-:Y:S01]  /*3740*/  USEL UR12, UR12, URZ, UP0 ;  /* 0x000000ff0c0c7287 */ /* 0x000fe20008000000 */
[----:B------:R1:W-:Y:S03]  /*3750*/  UTCBAR [UR14], URZ ;  /* 0x000000ff0e0073e9 */ /* 0x0003e600080000ff */
[----:B------:R-:W-:Y:S01]  /*3760*/  LOP3.LUT R11, R11, UR5, RZ, 0x3c, !PT ;  /* 0x000000050b0b7c12 */ /* 0x000fe2000f8e3cff */
[----:B------:R-:W-:Y:S07]  /*3770*/  @P1 BRA `(.L_x_59) ;  /* 0xfffffff800501947 */ /* 0x000fee000383ffff */
[----:B------:R-:W2:Y:S01]  /*3780*/  S2UR UR4, SR_CgaCtaId ;  /* 0x00000000000479c3 */ /* 0x000ea20000008800 */
[----:B------:R-:W-:Y:S01]  /*3790*/  ELECT P0, URZ, PT ;  /* 0x0000000000ff782f */ /* 0x000fe20003800000 */
[----:B------:R-:W-:Y:S01]  /*37a0*/  IMAD.MOV.U32 R0, RZ, RZ, 0x1 ;  /* 0x00000001ff007424 */ /* 0x000fe200078e00ff */
[----:B------:R-:W-:Y:S01]  /*37b0*/  UIADD3 UR9, UPT, UPT, UR9, 0xb0, URZ ;  /* 0x000000b009097890 */ /* 0x000fe2000fffe0ff */
[----:B------:R-:W-:Y:S01]  /*37c0*/  SHF.L.U32 R2, R11, 0x1f, RZ ;  /* 0x0000001f0b027819 */ /* 0x000fe200000006ff */
[----:B------:R-:W-:-:S03]  /*37d0*/  UMOV UR5, 0x40 ;  /* 0x0000004000057882 */ /* 0x000fc60000000000 */
[----:B------:R-:W-:Y:S01]  /*37e0*/  UVIRTCOUNT.DEALLOC.SMPOOL 0x80 ;  /* 0x000000800000784c */ /* 0x000fe20000000000 */
[----:B--2---:R-:W-:Y:S02]  /*37f0*/  ULEA UR4, UR4, UR5, 0x18 ;  /* 0x0000000504047291 */ /* 0x004fe4000f8ec0ff */
[----:B------:R-:W-:-:S07]  /*3800*/  ULEA UR5, UR12, UR9, 0x3 ;  /* 0x000000090c057291 */ /* 0x000fce000f8e18ff */
[----:B------:R2:W-:Y:S02]  /*3810*/  @P0 STS.U8 [UR4+0x1c], R0 ;  /* 0x00001c00ff000988 */ /* 0x0005e40008000004 */
[----:B------:R-:W3:Y:S02]  /*3820*/  SYNCS.PHASECHK.TRANS64.TRYWAIT P0, [UR5], R2 ;  /* 0x00000002ff0075a7 */ /* 0x000ee40008001105 */
[----:B--23--:R-:W-:Y:S05]  /*3830*/  @!P0 BRA `(.L_x_60) ;  /* 0x0000003800f48947 */ /* 0x00cfea0003800000 */
.L_x_124:
[----:B------:R-:W-:-:S04]  /*3840*/  UIADD3 UR6, UPT, UPT, UR12, 0x1, URZ ;  /* 0x000000010c067890 */ /* 0x000fc8000fffe0ff */
[----:B------:R-:W-:-:S04]  /*3850*/  UISETP.NE.AND UP0, UPT, UR6, 0x4, UPT ;  /* 0x000000040600788c */ /* 0x000fc8000bf05270 */
[----:B------:R-:W-:Y:S02]  /*3860*/  USEL UR7, URZ, 0x1, UP0 ;  /* 0x00000001ff077887 */ /* 0x000fe40008000000 */
[----:B------:R-:W-:-:S04]  /*3870*/  USEL UR6, UR6, URZ, UP0 ;  /* 0x000000ff06067287 */ /* 0x000fc80008000000 */
[----:B------:R-:W-:Y:S01]  /*3880*/  ULEA UR5, UR6, UR9, 0x3 ;  /* 0x0000000906057291 */ /* 0x000fe2000f8e18ff */
[----:B--2---:R-:W-:-:S04]  /*3890*/  LOP3.LUT R2, R11, UR7, RZ, 0x3c, !PT ;  /* 0x000000070b027c12 */ /* 0x004fc8000f8e3cff */
[----:B------:R-:W-:-:S04]  /*38a0*/  SHF.L.U32 R3, R2, 0x1f, RZ ;  /* 0x0000001f02037819 */ /* 0x000fc800000006ff */
[----:B------:R-:W2:Y:S02]  /*38b0*/  SYNCS.PHASECHK.TRANS64.TRYWAIT P0, [UR5], R3 ;  /* 0x00000003ff0075a7 */ /* 0x000ea40008001105 */
[----:B--2---:R-:W-:Y:S05]  /*38c0*/  @!P0 BRA `(.L_x_61) ;  /* 0x0000003800e88947 */ /* 0x004fea0003800000 */
.L_x_126:
[----:B------:R-:W-:-:S04]  /*38d0*/  UIADD3 UR6, UPT, UPT, UR6, 0x1, URZ ;  /* 0x0000000106067890 */ /* 0x000fc8000fffe0ff */
[----:B------:R-:W-:-:S04]  /*38e0*/  UISETP.NE.AND UP0, UPT, UR6, 0x4, UPT ;  /* 0x000000040600788c */ /* 0x000fc8000bf05270 */
[----:B------:R-:W-:Y:S02]  /*38f0*/  USEL UR7, URZ, 0x1, UP0 ;  /* 0x00000001ff077887 */ /* 0x000fe40008000000 */
[----:B------:R-:W-:-:S04]  /*3900*/  USEL UR6, UR6, URZ, UP0 ;  /* 0x000000ff06067287 */ /* 0x000fc80008000000 */
[----:B------:R-:W-:Y:S01]  /*3910*/  ULEA UR5, UR6, UR9, 0x3 ;  /* 0x0000000906057291 */ /* 0x000fe2000f8e18ff */
[----:B------:R-:W-:-:S04]  /*3920*/  LOP3.LUT R2, R2, UR7, RZ, 0x3c, !PT ;  /* 0x0000000702027c12 */ /* 0x000fc8000f8e3cff */
[----:B--2---:R-:W-:-:S04]  /*3930*/  SHF.L.U32 R3, R2, 0x1f, RZ ;  /* 0x0000001f02037819 */ /* 0x004fc800000006ff */
[----:B------:R-:W2:Y:S02]  /*3940*/  SYNCS.PHASECHK.TRANS64.TRYWAIT P0, [UR5], R3 ;  /* 0x00000003ff0075a7 */ /* 0x000ea40008001105 */
[----:B--2---:R-:W-:Y:S05]  /*3950*/  @!P0 BRA `(.L_x_62) ;  /* 0x0000003800dc8947 */ /* 0x004fea0003800000 */
.L_x_128:
[----:B------:R-:W-:-:S04]  /*3960*/  UIADD3 UR6, UPT, UPT, UR6, 0x1, URZ ;  /* 0x0000000106067890 */ /* 0x000fc8000fffe0ff */
[----:B------:R-:W-:-:S04]  /*3970*/  UISETP.NE.AND UP0, UPT, UR6, 0x4, UPT ;  /* 0x000000040600788c */ /* 0x000fc8000bf05270 */
[----:B------:R-:W-:Y:S02]  /*3980*/  USEL UR5, URZ, 0x1, UP0 ;  /* 0x00000001ff057887 */ /* 0x000fe40008000000 */
[----:B------:R-:W-:-:S04]  /*3990*/  USEL UR6, UR6, URZ, UP0 ;  /* 0x000000ff06067287 */ /* 0x000fc80008000000 */
[----:B------:R-:W-:Y:S01]  /*39a0*/  ULEA UR6, UR6, UR9, 0x3 ;  /* 0x0000000906067291 */ /* 0x000fe2000f8e18ff */
[----:B------:R-:W-:-:S04]  /*39b0*/  LOP3.LUT R2, R2, UR5, RZ, 0x3c, !PT ;  /* 0x0000000502027c12 */ /* 0x000fc8000f8e3cff */
[----:B------:R-:W-:-:S04]  /*39c0*/  SHF.L.U32 R2, R2, 0x1f, RZ ;  /* 0x0000001f02027819 */ /* 0x000fc800000006ff */
[----:B------:R-:W3:Y:S02]  /*39d0*/  SYNCS.PHASECHK.TRANS64.TRYWAIT P0, [UR6], R2 ;  /* 0x00000002ff0075a7 */ /* 0x000ee40008001106 */
[----:B---3--:R-:W-:Y:S05]  /*39e0*/  @!P0 BRA `(.L_x_63) ;  /* 0x0000003800d08947 */ /* 0x008fea0003800000 */
.L_x_130:
[----:B------:R-:W-:Y:S01]  /*39f0*/  NOP ;  /* 0x0000000000007918 */ /* 0x000fe20000000000 */
[----:B--2---:R-:W2:Y:S01]  /*3a00*/  LDS R0, [UR4+0x14] ;  /* 0x00001404ff007984 */ /* 0x004ea20008000800 */
[----:B------:R-:W-:Y:S01]  /*3a10*/  ULOP3.LUT UR6, UR13, 0xffff, URZ, 0xc0, !UPT ;  /* 0x0000ffff0d067892 */ /* 0x000fe2000f8ec0ff */
[----:B------:R-:W-:Y:S01]  /*3a20*/  UMOV UR8, 0xffff ;  /* 0x0000ffff00087882 */ /* 0x000fe20000000000 */
[----:B------:R-:W-:Y:S02]  /*3a30*/  UMOV UR5, 0x1 ;  /* 0x0000000100057882 */ /* 0x000fe40000000000 */
[----:B------:R-:W-:-:S04]  /*3a40*/  USHF.R.U32.HI UR6, URZ, 0x5, UR6 ;  /* 0x00000005ff067899 */ /* 0x000fc80008011606 */
[----:B------:R-:W-:Y:S02]  /*3a50*/  USHF.L.U32 UR8, UR8, UR6, URZ ;  /* 0x0000000608087299 */ /* 0x000fe400080006ff */
[----:B------:R-:W-:-:S04]  /*3a60*/  USHF.L.U32 UR5, UR5, UR6, URZ ;  /* 0x0000000605057299 */ /* 0x000fc800080006ff */
[----:B--2---:R-:W-:-:S04]  /*3a70*/  LOP3.LUT R0, R0, UR8, RZ, 0xc0, !PT ;  /* 0x0000000800007c12 */ /* 0x004fc8000f8ec0ff */
[----:B------:R-:W-:-:S13]  /*3a80*/  ISETP.NE.AND P0, PT, R0, UR8, PT ;  /* 0x0000000800007c0c */ /* 0x000fda000bf05270 */
[----:B------:R-:W-:Y:S05]  /*3a90*/  @P0 BRA `(.L_x_64) ;  /* 0x0000000000580947 */ /* 0x000fea0003800000 */
[----:B------:R-:W2:Y:S02]  /*3aa0*/  LDS R0, [UR4+0x18] ;  /* 0x00001804ff007984 */ /* 0x000ea40008000800 */
[----:B--2---:R-:W-:-:S04]  /*3ab0*/  LOP3.LUT R0, R0, UR5, RZ, 0xc0, !PT ;  /* 0x0000000500007c12 */ /* 0x004fc8000f8ec0ff */
[----:B------:R-:W-:-:S13]  /*3ac0*/  ISETP.NE.AND P0, PT, R0, UR5, PT ;  /* 0x0000000500007c0c */ /* 0x000fda000bf05270 */
[----:B------:R-:W-:Y:S05]  /*3ad0*/  @P0 BRA `(.L_x_65) ;  /* 0x00000000003c0947 */ /* 0x000fea0003800000 */
[----:B------:R-:W2:Y:S01]  /*3ae0*/  S2R R2, SR_LANEID ;  /* 0x0000000000027919 */ /* 0x000ea20000000000 */
[----:B------:R-:W-:Y:S01]  /*3af0*/  ULOP3.LUT UR8, URZ, UR8, URZ, 0x33, !UPT ;  /* 0x00000008ff087292 */ /* 0x000fe2000f8e33ff */
[----:B------:R-:W-:Y:S02]  /*3b00*/  VOTEU.ANY UR7, UPT, PT ;  /* 0x0000000000077886 */ /* 0x000fe400038e0100 */
[----:B------:R-:W-:-:S03]  /*3b10*/  UFLO.U32 UR7, UR7 ;  /* 0x00000007000772bd */ /* 0x000fc600080e0000 */
[----:B------:R-:W-:-:S04]  /*3b20*/  IMAD.U32 R0, RZ, RZ, UR8 ;  /* 0x00000008ff007e24 */ /* 0x000fc8000f8e00ff */
[----:B------:R3:W1:Y:S02]  /*3b30*/  REDUX UR6, R0 ;  /* 0x00000000000673c4 */ /* 0x0006640000000000 */
[----:B------:R1:W-:Y:S01]  /*3b40*/  UTCATOMSWS.AND URZ, UR8 ;  /* 0x0000000800ff79e3 */ /* 0x0003e20008000000 */
[----:B--2---:R-:W-:Y:S02]  /*3b50*/  ISETP.EQ.U32.AND P0, PT, R2, UR7, PT ;  /* 0x0000000702007c0c */ /* 0x004fe4000bf02070 */
[----:B---3--:R-:W-:Y:S02]  /*3b60*/  LOP3.LUT R0, RZ, UR5, RZ, 0x33, !PT ;  /* 0x00000005ff007c12 */ /* 0x008fe4000f8e33ff */
[----:B-1----:R-:W-:Y:S02]  /*3b70*/  MOV R2, UR6 ;  /* 0x0000000600027c02 */ /* 0x002fe40008000f00 */
[----:B------:R-:W1:Y:S07]  /*3b80*/  REDUX UR5, R0 ;  /* 0x00000000000573c4 */ /* 0x000e6e0000000000 */
[----:B------:R2:W-:Y:S01]  /*3b90*/  @P0 ATOMS.AND RZ, [UR4+0x14], R2 ;  /* 0x00001402ffff098c */ /* 0x0005e2000a800004 */
[----:B-1----:R-:W-:-:S05]  /*3ba0*/  IMAD.U32 R0, RZ, RZ, UR5 ;  /* 0x00000005ff007e24 */ /* 0x002fca000f8e00ff */
[----:B------:R2:W-:Y:S01]  /*3bb0*/  @P0 ATOMS.AND RZ, [UR4+0x18], R0 ;  /* 0x00001800ffff098c */ /* 0x0005e2000a800004 */
[----:B------:R-:W-:Y:S05]  /*3bc0*/  BRA `(.L_x_66) ;  /* 0x0000000000147947 */ /* 0x000fea0003800000 */
.L_x_65:
[----:B------:R-:W-:Y:S02]  /*3bd0*/  MOV R2, 0x3bf0 ;  /* 0x00003bf000027802 */ /* 0x000fe40000000f00 */
[----:B-1--45:R-:W-:Y:S05]  /*3be0*/  CALL.REL.NOINC `($__internal_0_$__cuda_sm10x_tcgen05_guardrail_trap_col_being_dealloced_not_returned_by_alloc) ;  /* 0x0000003c00007944 */ /* 0x032fea0003c00000 */
[----:B------:R-:W-:Y:S05]  /*3bf0*/  BRA `(.L_x_66) ;  /* 0x0000000000087947 */ /* 0x000fea0003800000 */
.L_x_64:
[----:B------:R-:W-:Y:S02]  /*3c00*/  MOV R2, 0x3c20 ;  /* 0x00003c2000027802 */ /* 0x000fe40000000f00 */
[----:B-1--45:R-:W-:Y:S05]  /*3c10*/  CALL.REL.NOINC `($__internal_2_$__cuda_sm10x_tcgen05_guardrail_trap_unallocated_columns_being_dealloced) ;  /* 0x0000003c000c7944 */ /* 0x032fea0003c00000 */
.L_x_66:
[----:B------:R-:W-:Y:S01]  /*3c20*/  NOP ;  /* 0x0000000000007918 */ /* 0x000fe20000000000 */
[----:B------:R-:W-:Y:S05]  /*3c30*/  EXIT ;  /* 0x000000000000794d */ /* 0x000fea0003800000 */
.L_x_48:
[----:B------:R-:W-:-:S09]  /*3c40*/  UISETP.NE.OR UP2, UPT, UR8, 0x3, !UP2 ;  /* 0x000000030800788c */ /* 0x000fd2000d745670 */
[----:B------:R-:W-:Y:S05]  /*3c50*/  BRA.U UP2, `(.L_x_67) ;  /* 0x0000000d02447547 */ /* 0x000fea000b800000 */
[----:B------:R-:W1:Y:S01]  /*3c60*/  LDC R0, c[0x0][0xb30] ;  /* 0x0002cc00ff007b82 */ /* 0x000e620000000800 */
[----:B------:R-:W2:Y:S01]  /*3c70*/  LDCU.64 UR4, c[0x0][0x888] ;  /* 0x00011100ff0477ac */ /* 0x000ea20008000a00 */
[----:B------:R-:W-:Y:S02]  /*3c80*/  HFMA2 R25, -RZ, RZ, 0, 0 ;  /* 0x00000000ff197431 */ /* 0x000fe400000001ff */
[----:B------:R-:W-:Y:S01]  /*3c90*/  IMAD.MOV.U32 R27, RZ, RZ, 0x1 ;  /* 0x00000001ff1b7424 */ /* 0x000fe200078e00ff */
[----:B------:R-:W-:Y:S01]  /*3ca0*/  MOV R23, 0x3000 ;  /* 0x0000300000177802 */ /* 0x000fe20000000f00 */
[----:B------:R-:W4:Y:S01]  /*3cb0*/  LDCU.64 UR14, c[0x0][0x890] ;  /* 0x00011200ff0e77ac */ /* 0x000f220008000a00 */
[----:B------:R-:W-:Y:S01]  /*3cc0*/  IMAD.MOV.U32 R26, RZ, RZ, RZ ;  /* 0x000000ffff1a7224 */ /* 0x000fe200078e00ff */
[----:B------:R-:W3:Y:S01]  /*3cd0*/  LDC R22, c[0x0][0x370] ;  /* 0x0000dc00ff167b82 */ /* 0x000ee20000000800 */
[----:B------:R-:W-:Y:S01]  /*3ce0*/  UPLOP3.LUT UP1, UPT, UPT, UPT, UPT, 0x40, 0x4 ;  /* 0x000000000004789c */ /* 0x000fe20003f2e870 */
[----:B------:R-:W-:-:S06]  /*3cf0*/  UMOV UR6, URZ ;  /* 0x000000ff00067c82 */ /* 0x000fcc0008000000 */
[----:B------:R-:W3:Y:S01]  /*3d00*/  LDC R3, c[0x0][0xb0c] ;  /* 0x0002c300ff037b82 */ /* 0x000ee20000000800 */
[----:B--2---:R-:W-:-:S03]  /*3d10*/  UISETP.NE.U32.AND UP4, UPT, UR4, URZ, UPT ;  /* 0x000000ff0400728c */ /* 0x004fc6000bf85070 */
[----:B------:R-:W-:Y:S01]  /*3d20*/  UMOV UR4, 0x400 ;  /* 0x0000040000047882 */ /* 0x000fe20000000000 */
[----:B----4-:R-:W-:-:S03]  /*3d30*/  UISETP.NE.U32.AND UP5, UPT, UR14, URZ, UPT ;  /* 0x000000ff0e00728c */ /* 0x010fc6000bfa5070 */
[----:B------:R-:W2:Y:S01]  /*3d40*/  LDC R20, c[0x0][0xb20] ;  /* 0x0002c800ff147b82 */ /* 0x000ea20000000800 */
[----:B-1----:R-:W-:Y:S01]  /*3d50*/  ISETP.NE.AND P1, PT, R0, 0x1, PT ;  /* 0x000000010000780c */ /* 0x002fe20003f25270 */
[----:B------:R-:W-:Y:S02]  /*3d60*/  UISETP.NE.AND.EX UP4, UPT, UR5, URZ, UPT, UP4 ;  /* 0x000000ff0500728c */ /* 0x000fe4000bf85340 */
[----:B------:R-:W-:Y:S02]  /*3d70*/  ULEA UR4, UR38, UR4, 0x18 ;  /* 0x0000000426047291 */ /* 0x000fe4000f8ec0ff */
[----:B------:R-:W-:Y:S02]  /*3d80*/  UISETP.NE.AND.EX UP5, UPT, UR15, URZ, UPT, UP5 ;  /* 0x000000ff0f00728c */ /* 0x000fe4000bfa5350 */
[----:B------:R-:W1:Y:S08]  /*3d90*/  LDC.64 R28, c[0x0][0x348] ;  /* 0x0000d200ff1c7b82 */ /* 0x000e700000000a00 */
[----:B------:R-:W4:Y:S08]  /*3da0*/  LDC.64 R14, c[0x0][0xb10] ;  /* 0x0002c400ff0e7b82 */ /* 0x000f300000000a00 */
[----:B------:R-:W1:Y:S08]  /*3db0*/  LDC.64 R6, c[0x0][0xb18] ;  /* 0x0002c600ff067b82 */ /* 0x000e700000000a00 */
[----:B------:R-:W1:Y:S08]  /*3dc0*/  LDC.64 R4, c[0x0][0xb28] ;  /* 0x0002ca00ff047b82 */ /* 0x000e700000000a00 */
[----:B--23--:R-:W1:Y:S02]  /*3dd0*/  LDC R21, c[0x0][0x374] ;  /* 0x0000dd00ff157b82 */ /* 0x00ce640000000800 */
.L_x_75:
[C---:B------:R-:W-:Y:S02]  /*3de0*/  LEA R0, R26.reuse, UR4, 0x3 ;  /* 0x000000041a007c11 */ /* 0x040fe4000f8e18ff */
[----:B------:R-:W-:Y:S02]  /*3df0*/  SHF.L.U32 R2, R25, 0x1f, RZ ;  /* 0x0000001f19027819 */ /* 0x000fe400000006ff */
[----:B------:R-:W-:Y:S02]  /*3e00*/  LEA R16, R26, UR4, 0x4 ;  /* 0x000000041a107c11 */ /* 0x000fe4000f8e20ff */
[----:B------:R-:W2:Y:S02]  /*3e10*/  SYNCS.PHASECHK.TRANS64.TRYWAIT P0, [R0+URZ+0x70], R2 ;  /* 0x00007002000075a7 */ /* 0x000ea400080011ff */
[----:B--2---:R-:W-:Y:S05]  /*3e20*/  @!P0 BRA `(.L_x_68) ;  /* 0x0000003400d88947 */ /* 0x004fea0003800000 */
.L_x_131:
[----:B------:R-:W-:Y:S01]  /*3e30*/  ISETP.GE.AND P0, PT, R60, 0x1, PT ;  /* 0x000000013c00780c */ /* 0x000fe20003f06270 */
[----:B------:R-:W3:Y:S01]  /*3e40*/  LDS.128 R16, [R16+0x100] ;  /* 0x0001000010107984 */ /* 0x000ee20000000c00 */
[----:B------:R-:W-:Y:S01]  /*3e50*/  ISETP.NE.U32.AND P3, PT, RZ, UR14, PT ;  /* 0x0000000eff007c0c */ /* 0x000fe2000bf65070 */
[----:B--2---:R-:W-:Y:S03]  /*3e60*/  VIADD R0, R0, 0x80 ;  /* 0x0000008000007836 */ /* 0x004fe60000000000 */
[----:B------:R-:W-:Y:S01]  /*3e70*/  ISETP.NE.AND.EX P3, PT, RZ, UR15, PT, P3 ;  /* 0x0000000fff007c0c */ /* 0x000fe2000bf65330 */
[----:B------:R-:W-:Y:S01]  /*3e80*/  @!PT LDS RZ, [RZ] ;  /* 0x00000000fffff984 */ /* 0x000fe20000000800 */
[----:B------:R-:W-:Y:S01]  /*3e90*/  @!PT LDS RZ, [RZ] ;  /* 0x00000000fffff984 */ /* 0x000fe20000000800 */
[----:B------:R-:W-:Y:S01]  /*3ea0*/  @!PT LDS RZ, [RZ] ;  /* 0x00000000fffff984 */ /* 0x000fe20000000800 */
[----:B------:R-:W-:Y:S01]  /*3eb0*/  @!PT LDS RZ, [RZ] ;  /* 0x00000000fffff984 */ /* 0x000fe20000000800 */
[----:B------:R2:W-:Y:S06]  /*3ec0*/  MEMBAR.ALL.CTA ;  /* 0x0000000000007992 */ /* 0x0005ec0000008000 */
[----:B--2---:R-:W2:Y:S01]  /*3ed0*/  FENCE.VIEW.ASYNC.S ;  /* 0x00000000000073c6 */ /* 0x004ea20000000000 */
[----:B------:R-:W-:Y:S04]  /*3ee0*/  PRMT R0, RZ, 0x654, R0 ;  /* 0x00000654ff007816 */ /* 0x000fe80000000000 */
[----:B--2---:R2:W-:Y:S01]  /*3ef0*/  SYNCS.ARRIVE.TRANS64.RED.A1T0 RZ, [R0+URZ], RZ ;  /* 0x000000ff00ff79a7 */ /* 0x0045e200081004ff */
[----:B---3--:R-:W-:Y:S11]  /*3f00*/  LOP3.LUT P4, RZ, R18, 0x1, RZ, 0xc0, !PT ;  /* 0x0000000112ff7812 */ /* 0x008ff6000788c0ff */
[----:B------:R-:W-:Y:S02]  /*3f10*/  @!UPT UIADD3 URZ, UPT, UPT, URZ, URZ, URZ ;  /* 0x000000fffffff290 */ /* 0x000fe4000fffe0ff */
[----:B------:R-:W-:Y:S02]  /*3f20*/  @P4 MOV R11, R16 ;  /* 0x00000010000b4202 */ /* 0x000fe40000000f00 */
[----:B------:R-:W-:Y:S01]  /*3f30*/  @P4 LOP3.LUT R10, R17, 0xffff, RZ, 0xc0, !PT ;  /* 0x0000ffff110a4812 */ /* 0x000fe200078ec0ff */
[----:B--2---:R-:W-:Y:S06]  /*3f40*/  @!P0 BRA `(.L_x_69) ;  /* 0x0000000000a48947 */ /* 0x004fec0003800000 */
[-C--:B-1----:R-:W-:Y:S01]  /*3f50*/  IMAD.HI.U32 R0, R21, R7.reuse, RZ ;  /* 0x0000000715007227 */ /* 0x082fe200078e00ff */
[----:B------:R-:W-:Y:S02]  /*3f60*/  ISETP.NE.AND P0, PT, R6, 0x1, PT ;  /* 0x000000010600780c */ /* 0x000fe40003f05270 */
[----:B------:R-:W-:Y:S01]  /*3f70*/  ISETP.NE.AND P2, PT, R60, 0x1, PT ;  /* 0x000000013c00780c */ /* 0x000fe20003f45270 */
[----:B----4-:R-:W-:Y:S01]  /*3f80*/  IMAD.HI.U32 R9, R22, R14, RZ ;  /* 0x0000000e16097227 */ /* 0x010fe200078e00ff */
[----:B------:R-:W-:Y:S02]  /*3f90*/  SHF.R.U32.HI R0, RZ, R20, R0 ;  /* 0x00000014ff007219 */ /* 0x000fe40000011600 */
[----:B------:R-:W-:Y:S01]  /*3fa0*/  ISETP.NE.AND P5, PT, R3, 0x1, PT ;  /* 0x000000010300780c */ /* 0x000fe20003fa5270 */
[----:B------:R-:W-:Y:S01]  /*3fb0*/  IMAD.HI.U32 R13, R10, R7, RZ ;  /* 0x000000070a0d7227 */ /* 0x000fe200078e00ff */
[----:B------:R-:W-:Y:S02]  /*3fc0*/  SHF.R.U32.HI R9, RZ, R15, R9 ;  /* 0x0000000fff097219 */ /* 0x000fe40000011609 */
[----:B------:R-:W-:Y:S01]  /*3fd0*/  SEL R0, R21, R0, !P0 ;  /* 0x0000000015007207 */ /* 0x000fe20004000000 */
[----:B------:R-:W-:Y:S01]  /*3fe0*/  IMAD.HI.U32 R12, R11, R14, RZ ;  /* 0x0000000e0b0c7227 */ /* 0x000fe200078e00ff */
[----:B------:R-:W-:Y:S03]  /*3ff0*/  SEL R9, R22, R9, !P5 ;  /* 0x0000000916097207 */ /* 0x000fe60006800000 */
[-C--:B------:R-:W-:Y:S01]  /*4000*/  IMAD.HI.U32 R8, R0, R4.reuse, RZ ;  /* 0x0000000400087227 */ /* 0x080fe200078e00ff */
[----:B------:R-:W-:Y:S03]  /*4010*/  SHF.R.U32.HI R12, RZ, R15, R12 ;  /* 0x0000000fff0c7219 */ /* 0x000fe6000001160c */
[----:B------:R-:W-:Y:S01]  /*4020*/  IMAD.HI.U32 R2, R9, R4, RZ ;  /* 0x0000000409027227 */ /* 0x000fe200078e00ff */
[-C--:B------:R-:W-:Y:S02]  /*4030*/  @P2 SHF.R.U32.HI R0, RZ, R5.reuse, R8 ;  /* 0x00000005ff002219 */ /* 0x080fe40000011608 */
[----:B------:R-:W-:Y:S02]  /*4040*/  SHF.R.U32.HI R8, RZ, R20, R13 ;  /* 0x00000014ff087219 */ /* 0x000fe4000001160d */
[----:B------:R-:W-:Y:S01]  /*4050*/  @P2 SHF.R.U32.HI R9, RZ, R5, R2 ;  /* 0x00000005ff092219 */ /* 0x000fe20000011602 */
[----:B------:R-:W-:Y:S01]  /*4060*/  IMAD R0, R60, R0, RZ ;  /* 0x000000003c007224 */ /* 0x000fe200078e02ff */
[----:B------:R-:W-:Y:S02]  /*4070*/  SEL R8, R10, R8, !P0 ;  /* 0x000000080a087207 */ /* 0x000fe40004000000 */
[----:B------:R-:W-:Y:S01]  /*4080*/  SEL R2, R11, R12, !P5 ;  /* 0x0000000c0b027207 */ /* 0x000fe20006800000 */
[----:B------:R-:W-:Y:S01]  /*4090*/  IMAD R12, R60, R9, RZ ;  /* 0x000000093c0c7224 */ /* 0x000fe200078e02ff */
[C---:B------:R-:W-:Y:S01]  /*40a0*/  ISETP.GE.AND P0, PT, R8.reuse, R0, PT ;  /* 0x000000000800720c */ /* 0x040fe20003f06270 */
[----:B------:R-:W-:Y:S03]  /*40b0*/  IMAD.HI.U32 R0, R8, R4, RZ ;  /* 0x0000000408007227 */ /* 0x000fe600078e00ff */
[----:B------:R-:W-:Y:S02]  /*40c0*/  ISETP.GE.OR P0, PT, R2, R12, P0 ;  /* 0x0000000c0200720c */ /* 0x000fe40000706670 */
[-C--:B------:R-:W-:Y:S04]  /*40d0*/  SHF.R.U32.HI R0, RZ, R5.reuse, R0 ;  /* 0x00000005ff007219 */ /* 0x080fe80000011600 */
[----:B------:R-:W-:Y:S05]  /*40e0*/  SEL R13, R8, R0, !P2 ;  /* 0x00000000080d7207 */ /* 0x000fea0005000000 */
[----:B------:R-:W-:Y:S02]  /*40f0*/  IMAD.MOV R12, RZ, RZ, -R13 ;  /* 0x000000ffff0c7224 */ /* 0x000fe400078e0a0d */
[----:B------:R-:W-:Y:S04]  /*4100*/  @!P0 IMAD.HI.U32 R0, R2, R4, RZ ;  /* 0x0000000402008227 */ /* 0x000fe800078e00ff */
[----:B------:R-:W-:Y:S01]  /*4110*/  IMAD R12, R60, R12, R8 ;  /* 0x0000000c3c0c7224 */ /* 0x000fe200078e0208 */
[----:B------:R-:W-:Y:S04]  /*4120*/  @!P0 SHF.R.U32.HI R0, RZ, R5, R0 ;  /* 0x00000005ff008219 */ /* 0x000fe80000011600 */
[----:B------:R-:W-:Y:S04]  /*4130*/  @!P0 SEL R0, R2, R0, !P2 ;  /* 0x0000000002008207 */ /* 0x000fe80005000000 */
[----:B------:R-:W-:Y:S01]  /*4140*/  @!P0 IADD3 R13, PT, PT, R13, -R0, RZ ;  /* 0x800000000d0d8210 */ /* 0x000fe20007ffe0ff */
[----:B------:R-:W-:Y:S01]  /*4150*/  @!P0 IMAD R0, R9, R12, R0 ;  /* 0x0000000c09008224 */ /* 0x000fe200078e0200 */
[----:B------:R-:W-:Y:S01]  /*4160*/  IADD3 R9, PT, PT, -R8, RZ, RZ ;  /* 0x000000ff08097210 */ /* 0x000fe20007ffe1ff */
[--C-:B------:R-:W-:Y:S02]  /*4170*/  IMAD.MOV R12, RZ, RZ, -R2.reuse ;  /* 0x000000ffff0c7224 */ /* 0x100fe400078e0a02 */
[----:B------:R-:W-:Y:S02]  /*4180*/  @!P0 IMAD R8, R13, R60, R2 ;  /* 0x0000003c0d088224 */ /* 0x000fe400078e0202 */
[----:B------:R-:W-:Y:S02]  /*4190*/  @!P0 IMAD.MOV.U32 R2, RZ, RZ, R0 ;  /* 0x000000ffff028224 */ /* 0x000fe400078e0000 */
[----:B------:R-:W-:Y:S02]  /*41a0*/  IMAD R11, R3, R12, R11 ;  /* 0x0000000c030b7224 */ /* 0x000fe400078e020b */
[----:B------:R-:W-:Y:S02]  /*41b0*/  IMAD R10, R6, R9, R10 ;  /* 0x00000009060a7224 */ /* 0x000fe400078e020a */
[----:B------:R-:W-:Y:S02]  /*41c0*/  IMAD R11, R2, R3, R11 ;  /* 0x00000003020b7224 */ /* 0x000fe400078e020b */
[----:B------:R-:W-:Y:S02]  /*41d0*/  IMAD R10, R8, R6, R10 ;  /* 0x00000006080a7224 */ /* 0x000fe400078e020a */
.L_x_69:
[----:B------:R-:W-:Y:S05]  /*41e0*/  BRA.U UP1, `(.L_x_70) ;  /* 0x0000000101107547 */ /* 0x000fea000b800000 */
[----:B------:R-:W-:Y:S04]  /*41f0*/  MOV R2, UR7 ;  /* 0x0000000700027c02 */ /* 0x000fe80008000f00 */
[----:B------:R-:W-:Y:S04]  /*4200*/  SHF.L.U32 R2, R2, 0x1f, RZ ;  /* 0x0000001f02027819 */ /* 0x000fe800000006ff */
[----:B------:R-:W2:Y:S02]  /*4210*/  SYNCS.PHASECHK.TRANS64.TRYWAIT P0, [UR4+0x68], R2 ;  /* 0x00006802ff0075a7 */ /* 0x000ea40008001104 */
[----:B--2---:R-:W-:Y:S05]  /*4220*/  @!P0 BRA `(.L_x_71) ;  /* 0x0000003000ec8947 */ /* 0x004fea0003800000 */
.L_x_70:
[----:B------:R-:W-:Y:S05]  /*4230*/  BRA.U !UP5, `(.L_x_72) ;  /* 0x000000010d347547 */ /* 0x000fea000b800000 */
[----:B------:R-:W-:Y:S01]  /*4240*/  UPLOP3.LUT UP0, UPT, UPT, UPT, UP4, 0x80, 0x8 ;  /* 0x000000000008789c */ /* 0x000fe20003f0f040 */
[----:B--2---:R-:W-:Y:S02]  /*4250*/  HFMA2 R0, -RZ, RZ, 0, 5.9604644775390625e-08 ;  /* 0x00000001ff007431 */ /* 0x004fe400000001ff */
[----:B------:R-:W-:Y:S03]  /*4260*/  IMAD.MOV.U32 R126, RZ, RZ, 0x1 ;  /* 0x00000001ff7e7424 */ /* 0x000fe600078e00ff */
[----:B------:R-:W-:Y:S05]  /*4270*/  PLOP3.LUT P0, PT, PT, PT, UP0, 0x80, 0x8 ;  /* 0x000000000008781c */ /* 0x000fea0003f0f008 */
[----:B------:R-:W2:Y:S01]  /*4280*/  @UP0 LDCU.64 UR8, c[0x0][0x888] ;  /* 0x00011100ff0807ac */ /* 0x000ea20008000a00 */
[----:B------:R-:W-:Y:S07]  /*4290*/  @UP0 UIMAD UR5, UR36, UR14, URZ ;  /* 0x0000000e240502a4 */ /* 0x000fee000f8e02ff */
[----:B------:R-:W-:Y:S01]  /*42a0*/  @!P0 PRMT R126, R0, 0x7610, R126 ;  /* 0x00007610007e8816 */ /* 0x000fe2000000007e */
[----:B--2---:R-:W-:Y:S03]  /*42b0*/  @UP0 UIMAD.WIDE UR8, UR5, 0x4, UR8 ;  /* 0x00000004050808a5 */ /* 0x004fe6000f8e0208 */
[----:B------:R-:W2:Y:S03]  /*42c0*/  @!UP0 LDCU UR5, c[0x0][0x880] ;  /* 0x00011000ff0587ac */ /* 0x000ea60008000800 */
[----:B------:R-:W-:Y:S01]  /*42d0*/  IMAD.U32 R8, RZ, RZ, UR8 ;  /* 0x00000008ff087e24 */ /* 0x000fe2000f8e00ff */
[----:B------:R-:W-:Y:S05]  /*42e0*/  MOV R9, UR9 ;  /* 0x0000000900097c02 */ /* 0x000fea0008000f00 */
[----:B-----5:R3:W5:Y:S02]  /*42f0*/  @P0 LDG.E R67, desc[UR42][R8.64] ;  /* 0x0000002a08430981 */ /* 0x020764000c1e1900 */
[----:B--23--:R-:W-:Y:S07]  /*4300*/  @!P0 IMAD.U32 R67, RZ, RZ, UR5 ;  /* 0x00000005ff438e24 */ /* 0x00cfee000f8e00ff */
.L_x_72:
[----:B-----5:R-:W-:Y:S01]  /*4310*/  @!P3 FSETP.EQ.AND P2, PT, R67, RZ, PT ;  /* 0x000000ff4300b20b */ /* 0x020fe20003f42000 */
[----:B------:R-:W-:Y:S01]  /*4320*/  @!UPT UIADD3 URZ, UPT, UPT, URZ, URZ, URZ ;  /* 0x000000fffffff290 */ /* 0x000fe2000fffe0ff */
[----:B------:R-:W-:Y:S11]  /*4330*/  @!P3 BRA `(.L_x_73) ;  /* 0x000000000014b947 */ /* 0x000ff60003800000 */
[----:B------:R-:W-:Y:S02]  /*4340*/  LOP3.LUT P0, RZ, R126, 0xff, RZ, 0xc0, !PT ;  /* 0x000000ff7eff7812 */ /* 0x000fe4000780c0ff */
[----:B------:R-:W-:Y:S04]  /*4350*/  PLOP3.LUT P2, PT, PT, PT, UP0, 0x80, 0x8 ;  /* 0x000000000008781c */ /* 0x000fe80003f4f008 */
[----:B------:R-:W-:Y:S07]  /*4360*/  PLOP3.LUT P2, PT, P2, PT, PT, 0x8, 0x80 ;  /* 0x000000000080781c */ /* 0x000fee000174e170 */
[----:B------:R-:W-:Y:S11]  /*4370*/  @P0 FSETP.EQ.AND P2, PT, R67, RZ, PT ;  /* 0x000000ff4300020b */ /* 0x000ff60003f42000 */
[----:B------:R-:W-:Y:S02]  /*4380*/  @!UPT UIADD3 URZ, UPT, UPT, URZ, URZ, URZ ;  /* 0x000000fffffff290 */ /* 0x000fe4000fffe0ff */
.L_x_73:
[----:B------:R-:W3:Y:S01]  /*4390*/  LDC.64 R8, c[0x0][0xb10] ;  /* 0x0002c400ff087b82 */ /* 0x000ee20000000a00 */
[----:B------:R-:W-:Y:S01]  /*43a0*/  ULEA UR13, UR6, UR4, 0x3 ;  /* 0x00000004060d7291 */ /* 0x000fe2000f8e18ff */
[----:B------:R-:W-:Y:S01]  /*43b0*/  SHF.L.U32 R30, R27, 0x1f, RZ ;  /* 0x0000001f1b1e7819 */ /* 0x000fe200000006ff */
[----:B------:R-:W-:Y:S01]  /*43c0*/  VIADD R26, R26, 0x1 ;  /* 0x000000011a1a7836 */ /* 0x000fe20000000000 */
[----:B------:R-:W-:Y:S04]  /*43d0*/  @P4 SHF.R.U32.HI R24, RZ, 0x10, R17 ;  /* 0x00000010ff184819 */ /* 0x000fe80000011611 */
[----:B------:R-:W5:Y:S02]  /*43e0*/  LDC.64 R12, c[0x0][0xb18] ;  /* 0x0002c600ff0c7b82 */ /* 0x000f640000000a00 */
[----:B------:R-:W1:Y:S01]  /*43f0*/  SYNCS.PHASECHK.TRANS64.TRYWAIT P5, [UR13+0x50], R30 ;  /* 0x0000501eff0075a7 */ /* 0x000e6200080a110d */
[C---:B---3--:R-:W-:Y:S05]  /*4400*/  @!P1 IMAD.HI.U32 R8, R11.reuse, R8, RZ ;  /* 0x000000080b089227 */ /* 0x048fea00078e00ff */
[----:B--2---:R-:W2:Y:S01]  /*4410*/  @!P1 LDC R0, c[0x0][0xb20] ;  /* 0x0002c800ff009b82 */ /* 0x004ea20000000800 */
[----:B------:R-:W-:Y:S01]  /*4420*/  @!P1 SHF.R.U32.HI R8, RZ, R9, R8 ;  /* 0x00000009ff089219 */ /* 0x000fe20000011608 */
[----:B-----5:R-:W-:Y:S01]  /*4430*/  @!P1 IMAD.HI.U32 R13, R10, R13, RZ ;  /* 0x0000000d0a0d9227 */ /* 0x020fe200078e00ff */
[----:B------:R-:W-:Y:S05]  /*4440*/  @!P1 ISETP.NE.AND P0, PT, R12, 0x1, PT ;  /* 0x000000010c00980c */ /* 0x000fea0003f05270 */
[----:B------:R-:W3:Y:S01]  /*4450*/  @!P1 LDC R2, c[0x0][0xb0c] ;  /* 0x0002c300ff029b82 */ /* 0x000ee20000000800 */
[----:B--2---:R-:W-:Y:S02]  /*4460*/  @!P1 SHF.R.U32.HI R0, RZ, R0, R13 ;  /* 0x00000000ff009219 */ /* 0x004fe4000001160d */
[----:B---3--:R-:W-:Y:S02]  /*4470*/  @!P1 ISETP.NE.AND P3, PT, R2, 0x1, PT ;  /* 0x000000010200980c */ /* 0x008fe40003f65270 */
[----:B------:R-:W-:Y:S02]  /*4480*/  @!P1 SEL R9, R10, R0, !P0 ;  /* 0x000000000a099207 */ /* 0x000fe40004000000 */
[----:B------:R-:W-:Y:S02]  /*4490*/  ELECT P0, URZ, PT ;  /* 0x0000000000ff782f */ /* 0x000fe40003800000 */
[----:B------:R-:W-:Y:S05]  /*44a0*/  @!P1 SEL R8, R11, R8, !P3 ;  /* 0x000000080b089207 */ /* 0x000fea0005800000 */
[----:B------:R-:W-:Y:S02]  /*44b0*/  @!P1 IMAD.IADD R0, R9, 0x1, -R8 ;  /* 0x0000000109009824 */ /* 0x000fe400078e0a08 */
[----:B------:R-:W-:Y:S02]  /*44c0*/  @!P1 IMAD.IADD R8, R8, 0x1, -R9 ;  /* 0x0000000108089824 */ /* 0x000fe400078e0a09 */
[----:B------:R-:W-:Y:S02]  /*44d0*/  @!P1 IMAD R11, R0, R2, R11 ;  /* 0x00000002000b9224 */ /* 0x000fe400078e020b */
[----:B------:R-:W-:Y:S01]  /*44e0*/  @!P1 IMAD R10, R8, R12, R10 ;  /* 0x0000000c080a9224 */ /* 0x000fe200078e020a */
[----:B-1----:R-:W-:Y:S06]  /*44f0*/  @!P5 BRA `(.L_x_74) ;  /* 0x000000300050d947 */ /* 0x002fec0003800000 */
.L_x_134:
[----:B------:R-:W-:Y:S01]  /*4500*/  UIADD3 UR25, UPT, UPT, UR13, 0x40, URZ ;  /* 0x000000400d197890 */ /* 0x000fe2000fffe0ff */
[----:B------:R-:W-:Y:S01]  /*4510*/  PLOP3.LUT P0, PT, P2, P0, PT, 0xf2, 0x2f ;  /* 0x00000000002f781c */ /* 0x000fe20001701e72 */
[----:B------:R-:W-:Y:S01]  /*4520*/  UMOV UR22, 0x0 ;  /* 0x0000000000167882 */ /* 0x000fe20000000000 */
[----:B------:R-:W-:Y:S01]  /*4530*/  UMOV UR23, 0x10000000 ;  /* 0x1000000000177882 */ /* 0x000fe20000000000 */
[----:B------:R-:W-:Y:S01]  /*4540*/  UPRMT UR21, UR38, 0x654, UR25 ;  /* 0x0000065426157896 */ /* 0x000fe20008000019 */
[----:B------:R-:W-:Y:S01]  /*4550*/  UMOV UR28, UR36 ;  /* 0x00000024001c7c82 */ /* 0x000fe20008000000 */
[----:B------:R-:W-:Y:S01]  /*4560*/  UMOV UR20, UR36 ;  /* 0x0000002400147c82 */ /* 0x000fe20008000000 */
[----:B------:R-:W-:Y:S01]  /*4570*/  UMOV UR17, UR25 ;  /* 0x0000001900117c82 */ /* 0x000fe20008000000 */
[----:B------:R-:W-:Y:S01]  /*4580*/  UMOV UR12, UR36 ;  /* 0x00000024000c7c82 */ /* 0x000fe20008000000 */
[----:B------:R-:W-:Y:S05]  /*4590*/  @P4 R2UR UR36, R24 ;  /* 0x00000000182442ca */ /* 0x000fea00000e0000 */
[----:B------:R-:W-:Y:S01]  /*45a0*/  @!P0 IADD3 R2, P2, PT, R28, 0x580, RZ ;  /* 0x000005801c028810 */ /* 0x000fe20007f5e0ff */
[----:B------:R-:W-:Y:S01]  /*45b0*/  @!P0 IMAD R124, R124, 0x30, RZ ;  /* 0x000000307c7c8824 */ /* 0x000fe200078e02ff */
[----:B------:R-:W-:Y:S01]  /*45c0*/  VOTEU.ALL UP3, P0 ;  /* 0x0000000000ff7886 */ /* 0x000fe20000060000 */
[----:B------:R-:W-:Y:S01]  /*45d0*/  VOTEU.ALL UP2, P0 ;  /* 0x0000000000ff7886 */ /* 0x000fe20000040000 */
[----:B------:R-:W-:Y:S01]  /*45e0*/  @!P0 R2UR UR9, R2 ;  /* 0x00000000020982ca */ /* 0x000fe200000e0000 */
[----:B-1----:R-:W-:Y:S01]  /*45f0*/  @!P0 IMAD.X R0, RZ, RZ, R29, P2 ;  /* 0x000000ffff008224 */ /* 0x002fe200010e061d */
[----:B------:R-:W-:Y:S01]  /*4600*/  @!P0 R2UR UR26, R124 ;  /* 0x000000007c1a82ca */ /* 0x000fe200000e0000 */
[----:B------:R-:W-:Y:S01]  /*4610*/  @!P0 IMAD.SHL.U32 R125, R125, 0x80, RZ ;  /* 0x000000807d7d8824 */ /* 0x000fe200078e00ff */
[----:B------:R-:W-:Y:S01]  /*4620*/  VOTEU.ALL UP1, P0 ;  /* 0x0000000000ff7886 */ /* 0x000fe20000020000 */
[----:B------:R-:W-:Y:S01]  /*4630*/  IMAD.IADD R124, R10, 0x1, R122 ;  /* 0x000000010a7c7824 */ /* 0x000fe200078e027a */
[----:B------:R-:W-:Y:S02]  /*4640*/  @!P0 R2UR UR8, R0 ;  /* 0x00000000000882ca */ /* 0x000fe400000e0000 */
[----:B------:R-:W-:Y:S01]  /*4650*/  @!P0 R2UR UR27, R125 ;  /* 0x000000007d1b82ca */ /* 0x000fe200000e0000 */
[----:B------:R-:W-:Y:S01]  /*4660*/  @!UP1 UIMAD UR5, UR6, 0x3000, UR4 ;  /* 0x00003000060598a4 */ /* 0x000fe2000f8e0204 */
[----:B------:R-:W-:Y:S03]  /*4670*/  IMAD.IADD R125, R11, 0x1, R123 ;  /* 0x000000010b7d7824 */ /* 0x000fe600078e027b */
[----:B------:R-:W-:Y:S01]  /*4680*/  @!UP1 UIADD3 UR24, UPT, UPT, UR5, 0x200, URZ ;  /* 0x0000020005189890 */ /* 0x000fe2000fffe0ff */
[----:B------:R-:W-:Y:S01]  /*4690*/  IMAD.U32 R8, RZ, RZ, UR9 ;  /* 0x00000009ff087e24 */ /* 0x000fe2000f8e00ff */
[----:B------:R-:W-:Y:S02]  /*46a0*/  @!UP1 UIADD3 UR18, UPT, UPT, UR26, 0x10, URZ ;  /* 0x000000101a129890 */ /* 0x000fe4000fffe0ff */
[----:B------:R-:W-:Y:S02]  /*46b0*/  @!UP1 UIADD3 UR16, UPT, UPT, UR5, 0x1200, URZ ;  /* 0x0000120005109890 */ /* 0x000fe4000fffe0ff */
[----:B------:R-:W-:Y:S01]  /*46c0*/  IMAD.U32 R9, RZ, RZ, UR8 ;  /* 0x00000008ff097e24 */ /* 0x000fe2000f8e00ff */
[----:B------:R-:W-:Y:S01]  /*46d0*/  @!P0 R2UR UR30, R8 ;  /* 0x00000000081e82ca */ /* 0x000fe200000e0000 */
[----:B------:R-:W-:Y:S01]  /*46e0*/  UMOV UR19, UR27 ;  /* 0x0000001b00137c82 */ /* 0x000fe20008000000 */
[----:B------:R-:W-:Y:S02]  /*46f0*/  @!UP1 UIADD3 UR10, UPT, UPT, UR26, 0x20, URZ ;  /* 0x000000201a0a9890 */ /* 0x000fe4000fffe0ff */
[----:B------:R-:W-:Y:S01]  /*4700*/  @!P0 R2UR UR31, R9 ;  /* 0x00000000091f82ca */ /* 0x000fe200000e0000 */
[----:B------:R-:W-:Y:S01]  /*4710*/  @!UP1 UIADD3 UR8, UPT, UPT, UR5, 0x2200, URZ ;  /* 0x0000220005089890 */ /* 0x000fe2000fffe0ff */
[----:B------:R-:W-:Y:S01]  /*4720*/  VOTEU.ALL UP1, P0 ;  /* 0x0000000000ff7886 */ /* 0x000fe20000020000 */
[----:B------:R-:W-:Y:S01]  /*4730*/  UMOV UR9, UR25 ;  /* 0x0000001900097c82 */ /* 0x000fe20008000000 */
[----:B------:R-:W-:Y:S09]  /*4740*/  UMOV UR11, UR27 ;  /* 0x0000001b000b7c82 */ /* 0x000ff20008000000 */
[----:B------:R2:W-:Y:S01]  /*4750*/  @!UP3 UTMALDG.3D [UR24], [UR30], desc[UR22] ;  /* 0x000016181e00b5b4 */ /* 0x0005e20008011000 */
[----:B------:R2:W-:Y:S01]  /*4760*/  @!UP2 UTMALDG.3D [UR16], [UR30], desc[UR22] ;  /* 0x000016101e00a5b4 */ /* 0x0005e20008011000 */
[----:B------:R2:W-:Y:S01]  /*4770*/  @!UP1 UTMALDG.3D [UR8], [UR30], desc[UR22] ;  /* 0x000016081e0095b4 */ /* 0x0005e20008011000 */
[----:B------:R2:W-:Y:S01]  /*4780*/  @!P0 SYNCS.ARRIVE.TRANS64.RED.A0TR RZ, [UR13+0x40], R23 ;  /* 0x00004017ffff89a7 */ /* 0x0005e2000830040d */
[C---:B------:R-:W-:Y:S04]  /*4790*/  ISETP.NE.AND P0, PT, R26.reuse, 0x2, PT ;  /* 0x000000021a00780c */ /* 0x040fe80003f05270 */
[----:B------:R-:W-:Y:S02]  /*47a0*/  SEL R0, RZ, 0x1, P0 ;  /* 0x00000001ff007807 */ /* 0x000fe40000000000 */
[----:B------:R-:W-:Y:S02]  /*47b0*/  SEL R26, R26, RZ, P0 ;  /* 0x000000ff1a1a7207 */ /* 0x000fe40000000000 */
[----:B------:R-:W-:Y:S01]  /*47c0*/  LOP3.LUT R25, R25, R0, RZ, 0x3c, !PT ;  /* 0x0000000019197212 */ /* 0x000fe200078e3cff */
[----:B------:R-:W-:Y:S01]  /*47d0*/  SYNCS.ARRIVE.TRANS64.RED.A1T0 RZ, [UR21], RZ ;  /* 0x000000ffffff79a7 */ /* 0x000fe20008100415 */
[----:B------:R-:W-:Y:S04]  /*47e0*/  UIADD3 UR21, UPT, UPT, UR6, 0x1, URZ ;  /* 0x0000000106157890 */ /* 0x000fe8000fffe0ff */
[----:B------:R-:W-:Y:S04]  /*47f0*/  UISETP.NE.AND UP1, UPT, UR21, 0x2, UPT ;  /* 0x000000021500788c */ /* 0x000fe8000bf25270 */
[----:B------:R-:W-:Y:S02]  /*4800*/  USEL UR13, URZ, 0x1, UP1 ;  /* 0x00000001ff0d7887 */ /* 0x000fe40008800000 */
[----:B------:R-:W-:Y:S02]  /*4810*/  USEL UR6, UR21, URZ, UP1 ;  /* 0x000000ff15067287 */ /* 0x000fe40008800000 */
[----:B------:R-:W-:Y:S02]  /*4820*/  UPLOP3.LUT UP1, UPT, UPT, UPT, UPT, 0x80, 0x8 ;  /* 0x000000000008789c */ /* 0x000fe40003f2f070 */
[----:B------:R-:W-:Y:S01]  /*4830*/  LOP3.LUT R27, R27, UR13, RZ, 0x3c, !PT ;  /* 0x0000000d1b1b7c12 */ /* 0x000fe2000f8e3cff */
[----:B--2---:R-:W-:Y:S08]  /*4840*/  @P4 BRA `(.L_x_75) ;  /* 0xfffffff400644947 */ /* 0x004ff0000383ffff */
[----:B------:R-:W-:Y:S01]  /*4850*/  UIADD3 UR5, UPT, UPT, UR4, 0x50, URZ ;  /* 0x0000005004057890 */ /* 0x000fe2000fffe0ff */
[----:B------:R-:W-:-:S03]  /*4860*/  SHF.L.U32 R2, R27, 0x1f, RZ ;  /* 0x0000001f1b027819 */ /* 0x000fc600000006ff */
[----:B------:R-:W-:-:S09]  /*4870*/  ULEA UR4, UR6, UR5, 0x3 ;  /* 0x0000000506047291 */ /* 0x000fd2000f8e18ff */
[----:B------:R-:W1:Y:S02]  /*4880*/  SYNCS.PHASECHK.TRANS64.TRYWAIT P0, [UR4], R2 ;  /* 0x00000002ff0075a7 */ /* 0x000e640008001104 */
[----:B-1----:R-:W-:Y:S05]  /*4890*/  @!P0 BRA `(.L_x_76) ;  /* 0x0000002c00808947 */ /* 0x002fea0003800000 */
.L_x_136:
[----:B------:R-:W-:-:S04]  /*48a0*/  UIADD3 UR6, UPT, UPT, UR6, 0x1, URZ ;  /* 0x0000000106067890 */ /* 0x000fc8000fffe0ff */
[----:B------:R-:W-:-:S04]  /*48b0*/  UISETP.NE.AND UP0, UPT, UR6, 0x2, UPT ;  /* 0x000000020600788c */ /* 0x000fc8000bf05270 */
[----:B------:R-:W-:Y:S02]  /*48c0*/  USEL UR4, URZ, 0x1, UP0 ;  /* 0x00000001ff047887 */ /* 0x000fe40008000000 */
[----:B------:R-:W-:-:S04]  /*48d0*/  USEL UR6, UR6, URZ, UP0 ;  /* 0x000000ff06067287 */ /* 0x000fc80008000000 */
[----:B------:R-:W-:Y:S01]  /*48e0*/  ULEA UR6, UR6, UR5, 0x3 ;  /* 0x0000000506067291 */ /* 0x000fe2000f8e18ff */
[----:B-1----:R-:W-:-:S04]  /*48f0*/  LOP3.LUT R2, R27, UR4, RZ, 0x3c, !PT ;  /* 0x000000041b027c12 */ /* 0x002fc8000f8e3cff */
[----:B------:R-:W-:Y:S01]  /*4900*/  SHF.L.U32 R2, R2, 0x1f, RZ ;  /* 0x0000001f02027819 */ /* 0x000fe200000006ff */
[----:B------:R-:W-:-:S07]  /*4910*/  IMAD.U32 R0, RZ, RZ, UR6 ;  /* 0x00000006ff007e24 */ /* 0x000fce000f8e00ff */
.L_x_77:
[----:B-1----:R1:W2:Y:S02]  /*4920*/  SYNCS.PHASECHK.TRANS64.TRYWAIT P0, [R0+URZ], R2 ;  /* 0x00000002000075a7 */ /* 0x0022a400080011ff */
[----:B--2---:R-:W-:Y:S05]  /*4930*/  @!P0 NANOSLEEP.SYNCS 0x989680 ;  /* 0x009896800000895d */ /* 0x004fea0003900000 */
[----:B------:R-:W2:Y:S02]  /*4940*/  @!P0 SYNCS.PHASECHK.TRANS64 P0, [R0+URZ], R2 ;  /* 0x00000002000085a7 */ /* 0x000ea400080010ff */
[----:B--2---:R-:W-:Y:S05]  /*4950*/  @P0 EXIT ;  /* 0x000000000000094d */ /* 0x004fea0003800000 */
[----:B------:R-:W-:Y:S05]  /*4960*/  BRA `(.L_x_77) ;  /* 0xfffffffc00ec7947 */ /* 0x000fea000383ffff */
.L_x_67:
[----:B------:R-:W-:-:S06]  /*4970*/  UISETP.GE.AND UP1, UPT, UR8, 0x4, UPT ;  /* 0x000000040800788c */ /* 0x000fcc000bf26270 */
[----:B------:R-:W-:-:S13]  /*4980*/  PLOP3.LUT P0, PT, PT, PT, UP1, 0x80, 0x8 ;  /* 0x000000000008781c */ /* 0x000fda0003f0f018 */
[----:B------:R-:W-:Y:S05]  /*4990*/  @!P0 EXIT ;  /* 0x000000000000894d */ /* 0x000fea0003800000 */
[----:B------:R-:W-:Y:S01]  /*49a0*/  BAR.SYNC.DEFER_BLOCKING 0x6, 0xa0 ;  /* 0x0182800000007b1d */ /* 0x000fe20000010000 */
[C---:B------:R-:W-:Y:S02]  /*49b0*/  IMAD.SHL.U32 R2, R138.reuse, 0x10, RZ ;  /* 0x000000108a027824 */ /* 0x040fe400078e00ff */
[----:B------:R-:W-:Y:S02]  /*49c0*/  HFMA2 R137, -RZ, RZ, 0, 5.9604644775390625e-08 ;  /* 0x00000001ff897431 */ /* 0x000fe400000001ff */
[C---:B------:R-:W-:Y:S01]  /*49d0*/  IMAD.U32 R22, R138.reuse, 0x10000, RZ ;  /* 0x000100008a167824 */ /* 0x040fe200078e00ff */
[----:B------:R-:W-:Y:S01]  /*49e0*/  MOV R141, RZ ;  /* 0x000000ff008d7202 */ /* 0x000fe20000000f00 */
[----:B------:R-:W-:Y:S01]  /*49f0*/  IMAD.SHL.U32 R130, R138, 0x2, RZ ;  /* 0x000000028a827824 */ /* 0x000fe200078e00ff */
[----:B------:R-:W-:Y:S01]  /*4a00*/  UMOV UR37, 0x400 ;  /* 0x0000040000257882 */ /* 0x000fe20000000000 */
[----:B------:R-:W1:Y:S01]  /*4a10*/  LDC R129, c[0x0][0x370] ;  /* 0x0000dc00ff817b82 */ /* 0x000e620000000800 */
[----:B------:R-:W-:Y:S01]  /*4a20*/  ULEA UR37, UR38, UR37, 0x18 ;  /* 0x0000002526257291 */ /* 0x000fe2000f8ec0ff */
[----:B------:R-:W-:Y:S01]  /*4a30*/  LOP3.LUT P0, R3, R2, 0x40, RZ, 0xc0, !PT ;  /* 0x0000004002037812 */ /* 0x000fe2000780c0ff */
[----:B------:R-:W-:Y:S01]  /*4a40*/  IMAD.MOV.U32 R66, RZ, RZ, RZ ;  /* 0x000000ffff427224 */ /* 0x000fe200078e00ff */
[----:B------:R-:W-:Y:S01]  /*4a50*/  LOP3.LUT R22, R22, 0x600000, RZ, 0xc0, !PT ;  /* 0x0060000016167812 */ /* 0x000fe200078ec0ff */
[----:B------:R-:W-:Y:S01]  /*4a60*/  IMAD.MOV.U32 R136, RZ, RZ, RZ ;  /* 0x000000ffff887224 */ /* 0x000fe200078e00ff */
[----:B------:R-:W-:-:S02]  /*4a70*/  LOP3.LUT R130, R3, 0x8, R130, 0xf8, !PT ;  /* 0x0000000803827812 */ /* 0x000fc400078ef882 */
[----:B------:R-:W-:Y:S01]  /*4a80*/  CS2R R134, SRZ ;  /* 0x0000000000867805 */ /* 0x000fe2000001ff00 */
[----:B------:R-:W2:Y:S01]  /*4a90*/  LDC R62, c[0x0][0xb0c] ;  /* 0x0002c300ff3e7b82 */ /* 0x000ea20000000800 */
[----:B------:R-:W-:Y:S01]  /*4aa0*/  P2R R132, PR, RZ, 0x1 ;  /* 0x00000001ff847803 */ /* 0x000fe20000000000 */
[----:B------:R-:W4:Y:S01]  /*4ab0*/  LDCU.64 UR48, c[0x0][0x348] ;  /* 0x00006900ff3077ac */ /* 0x000f220008000a00 */
[----:B------:R-:W-:Y:S02]  /*4ac0*/  LOP3.LUT R130, R130, 0x7b0, R2, 0xf8, !PT ;  /* 0x000007b082827812 */ /* 0x000fe400078ef802 */
[----:B------:R-:W-:Y:S01]  /*4ad0*/  LOP3.LUT R138, R138, 0x60, RZ, 0xc0, !PT ;  /* 0x000000608a8a7812 */ /* 0x000fe200078ec0ff */
[----:B------:R-:W1:Y:S02]  /*4ae0*/  LDCU.64 UR40, c[0x0][0x888] ;  /* 0x00011100ff2877ac */ /* 0x000e640008000a00 */
[----:B------:R-:W1:Y:S01]  /*4af0*/  LDC R127, c[0x0][0xb20] ;  /* 0x0002c800ff7f7b82 */ /* 0x000e620000000800 */
[----:B------:R-:W3:Y:S01]  /*4b00*/  LDS R0, [UR37+0x120] ;  /* 0x00012025ff007984 */ /* 0x000ee20008000800 */
[----:B------:R-:W-:Y:S01]  /*4b10*/  UIADD3 UR46, UPT, UPT, UR37, 0x200, URZ ;  /* 0x00000200252e7890 */ /* 0x000fe2000fffe0ff */
[----:B------:R-:W-:Y:S01]  /*4b20*/  UMOV UR39, URZ ;  /* 0x000000ff00277c82 */ /* 0x000fe20008000000 */
[----:B------:R-:W-:-:S04]  /*4b30*/  UMOV UR45, URZ ;  /* 0x000000ff002d7c82 */ /* 0x000fc80008000000 */
[----:B------:R-:W1:Y:S08]  /*4b40*/  LDC R61, c[0x0][0xb30] ;  /* 0x0002cc00ff3d7b82 */ /* 0x000e700000000800 */
[----:B------:R-:W1:Y:S08]  /*4b50*/  LDC.64 R120, c[0x0][0xb10] ;  /* 0x0002c400ff787b82 */ /* 0x000e700000000a00 */
[----:B------:R-:W1:Y:S08]  /*4b60*/  LDC.64 R58, c[0x0][0xb18] ;  /* 0x0002c600ff3a7b82 */ /* 0x000e700000000a00 */
[----:B------:R-:W1:Y:S08]  /*4b70*/  LDC.64 R116, c[0x0][0x888] ;  /* 0x00022200ff747b82 */ /* 0x000e700000000a00 */
[----:B------:R-:W1:Y:S01]  /*4b80*/  LDC.64 R56, c[0x0][0xb28] ;  /* 0x0002ca00ff387b82 */ /* 0x000e620000000a00 */
[----:B---3--:R-:W-:-:S07]  /*4b90*/  IMAD.IADD R22, R0, 0x1, R22 ;  /* 0x0000000100167824 */ /* 0x008fce00078e0216 */
[----:B------:R-:W3:Y:S08]  /*4ba0*/  LDC.64 R118, c[0x0][0x890] ;  /* 0x00022400ff767b82 */ /* 0x000ef00000000a00 */
[----:B------:R-:W1:Y:S08]  /*4bb0*/  LDC.64 R114, c[0x0][0x8b0] ;  /* 0x00022c00ff727b82 */ /* 0x000e700000000a00 */
[----:B------:R-:W1:Y:S08]  /*4bc0*/  LDC.64 R112, c[0x0][0x8a8] ;  /* 0x00022a00ff707b82 */ /* 0x000e700000000a00 */
[----:B--2-4-:R-:W1:Y:S02]  /*4bd0*/  LDC R128, c[0x0][0x374] ;  /* 0x0000dd00ff807b82 */ /* 0x014e640000000800 */
.L_x_99:
[----:B------:R-:W-:Y:S02]  /*4be0*/  LEA R0, R141, UR37, 0x3 ;  /* 0x000000258d007c11 */ /* 0x000fe4000f8e18ff */
[----:B------:R-:W-:Y:S02]  /*4bf0*/  SHF.L.U32 R2, R135, 0x1f, RZ ;  /* 0x0000001f87027819 */ /* 0x000fe400000006ff */
[----:B------:R-:W-:Y:S02]  /*4c00*/  LEA R16, R141, UR37, 0x4 ;  /* 0x000000258d107c11 */ /* 0x000fe4000f8e20ff */
[----:B--2---:R-:W2:Y:S02]  /*4c10*/  SYNCS.PHASECHK.TRANS64.TRYWAIT P0, [R0+URZ+0x70], R2 ;  /* 0x00007002000075a7 */ /* 0x004ea400080011ff */
[----:B-12---:R-:W-:Y:S05]  /*4c20*/  @!P0 BRA `(.L_x_78) ;  /* 0x0000002800b48947 */ /* 0x006fea0003800000 */
.L_x_137:
[----:B------:R-:W4:Y:S01]  /*4c30*/  LDC.64 R10, c[0x0][0xb10] ;  /* 0x0002c400ff0a7b82 */ /* 0x000f220000000a00 */
[----:B------:R-:W3:Y:S01]  /*4c40*/  LDS.128 R16, [R16+0x100] ;  /* 0x0001000010107984 */ /* 0x000ee20000000c00 */
[----:B-1----:R-:W-:Y:S01]  /*4c50*/  ISETP.NE.AND P1, PT, R61, 0x1, PT ;  /* 0x000000013d00780c */ /* 0x002fe20003f25270 */
[----:B--2---:R-:W-:Y:S01]  /*4c60*/  VIADD R0, R0, 0x80 ;  /* 0x0000008000007836 */ /* 0x004fe20000000000 */
[----:B------:R-:W-:Y:S04]  /*4c70*/  ISETP.GE.AND P0, PT, R60, 0x1, PT ;  /* 0x000000013c00780c */ /* 0x000fe80003f06270 */
[----:B------:R-:W1:Y:S01]  /*4c80*/  LDC.64 R8, c[0x0][0xb18] ;  /* 0x0002c600ff087b82 */ /* 0x000e620000000a00 */
[----:B------:R-:W-:Y:S01]  /*4c90*/  PRMT R0, RZ, 0x654, R0 ;  /* 0x00000654ff007816 */ /* 0x000fe20000000000 */
[----:B------:R-:W-:Y:S01]  /*4ca0*/  @!PT LDS RZ, [RZ] ;  /* 0x00000000fffff984 */ /* 0x000fe20000000800 */
[----:B------:R-:W-:Y:S01]  /*4cb0*/  @!PT LDS RZ, [RZ] ;  /* 0x00000000fffff984 */ /* 0x000fe20000000800 */
[----:B------:R-:W-:Y:S01]  /*4cc0*/  @!PT LDS RZ, [RZ] ;  /* 0x00000000fffff984 */ /* 0x000fe20000000800 */
[----:B------:R-:W-:Y:S01]  /*4cd0*/  @!PT LDS RZ, [RZ] ;  /* 0x00000000fffff984 */ /* 0x000fe20000000800 */
[----:B------:R2:W-:Y:S06]  /*4ce0*/  MEMBAR.ALL.CTA ;  /* 0x0000000000007992 */ /* 0x0005ec0000008000 */
[----:B--2---:R-:W2:Y:S01]  /*4cf0*/  FENCE.VIEW.ASYNC.S ;  /* 0x00000000000073c6 */ /* 0x004ea20000000000 */
[----:B------:R-:W1:Y:S08]  /*4d00*/  @!P1 LDC R12, c[0x0][0xb20] ;  /* 0x0002c800ff0c9b82 */ /* 0x000e700000000800 */
[----:B------:R-:W1:Y:S01]  /*4d10*/  @!P1 LDC R7, c[0x0][0xb0c] ;  /* 0x0002c300ff079b82 */ /* 0x000e620000000800 */
[----:B--2---:R2:W-:Y:S01]  /*4d20*/  SYNCS.ARRIVE.TRANS64.RED.A1T0 RZ, [R0+URZ], RZ ;  /* 0x000000ff00ff79a7 */ /* 0x0045e200081004ff */
[----:B---3--:R-:W-:Y:S04]  /*4d30*/  LOP3.LUT P4, RZ, R18, 0x1, RZ, 0xc0, !PT ;  /* 0x0000000112ff7812 */ /* 0x008fe8000788c0ff */
[----:B------:R-:W-:Y:S09]  /*4d40*/  P2R R139, PR, RZ, 0x10 ;  /* 0x00000010ff8b7803 */ /* 0x000ff20000000000 */
[----:B------:R-:W-:Y:S02]  /*4d50*/  @P4 MOV R64, R16 ;  /* 0x0000001000404202 */ /* 0x000fe40000000f00 */
[----:B------:R-:W-:Y:S01]  /*4d60*/  @P4 LOP3.LUT R63, R17, 0xffff, RZ, 0xc0, !PT ;  /* 0x0000ffff113f4812 */ /* 0x000fe200078ec0ff */
[----:B--2-4-:R-:W-:Y:S06]  /*4d70*/  @!P0 BRA `(.L_x_79) ;  /* 0x0000000000a48947 */ /* 0x014fec0003800000 */
[----:B------:R-:W-:Y:S01]  /*4d80*/  IMAD.HI.U32 R0, R128, R59, RZ ;  /* 0x0000003b80007227 */ /* 0x000fe200078e00ff */
[----:B------:R-:W-:Y:S02]  /*4d90*/  ISETP.NE.AND P0, PT, R58, 0x1, PT ;  /* 0x000000013a00780c */ /* 0x000fe40003f05270 */
[----:B------:R-:W-:Y:S01]  /*4da0*/  ISETP.NE.AND P2, PT, R60, 0x1, PT ;  /* 0x000000013c00780c */ /* 0x000fe20003f45270 */
[----:B------:R-:W-:Y:S01]  /*4db0*/  IMAD.HI.U32 R4, R129, R120, RZ ;  /* 0x0000007881047227 */ /* 0x000fe200078e00ff */
[----:B------:R-:W-:Y:S02]  /*4dc0*/  SHF.R.U32.HI R0, RZ, R127, R0 ;  /* 0x0000007fff007219 */ /* 0x000fe40000011600 */
[----:B------:R-:W-:Y:S01]  /*4dd0*/  ISETP.NE.AND P3, PT, R62, 0x1, PT ;  /* 0x000000013e00780c */ /* 0x000fe20003f65270 */
[----:B------:R-:W-:Y:S01]  /*4de0*/  IMAD.HI.U32 R6, R63, R59, RZ ;  /* 0x0000003b3f067227 */ /* 0x000fe200078e00ff */
[-C--:B------:R-:W-:Y:S02]  /*4df0*/  SHF.R.U32.HI R4, RZ, R121.reuse, R4 ;  /* 0x00000079ff047219 */ /* 0x080fe40000011604 */
[----:B------:R-:W-:Y:S01]  /*4e00*/  SEL R0, R128, R0, !P0 ;  /* 0x0000000080007207 */ /* 0x000fe20004000000 */
[----:B------:R-:W-:Y:S01]  /*4e10*/  IMAD.HI.U32 R5, R64, R120, RZ ;  /* 0x0000007840057227 */ /* 0x000fe200078e00ff */
[----:B------:R-:W-:Y:S03]  /*4e20*/  SEL R4, R129, R4, !P3 ;  /* 0x0000000481047207 */ /* 0x000fe60005800000 */
[-C--:B------:R-:W-:Y:S01]  /*4e30*/  IMAD.HI.U32 R3, R0, R56.reuse, RZ ;  /* 0x0000003800037227 */ /* 0x080fe200078e00ff */
[----:B------:R-:W-:Y:S03]  /*4e40*/  SHF.R.U32.HI R5, RZ, R121, R5 ;  /* 0x00000079ff057219 */ /* 0x000fe60000011605 */
[----:B------:R-:W-:Y:S01]  /*4e50*/  IMAD.HI.U32 R2, R4, R56, RZ ;  /* 0x0000003804027227 */ /* 0x000fe200078e00ff */
[----:B------:R-:W-:Y:S02]  /*4e60*/  @P2 SHF.R.U32.HI R0, RZ, R57, R3 ;  /* 0x00000039ff002219 */ /* 0x000fe40000011603 */
[----:B------:R-:W-:Y:S02]  /*4e70*/  SHF.R.U32.HI R3, RZ, R127, R6 ;  /* 0x0000007fff037219 */ /* 0x000fe40000011606 */
[----:B------:R-:W-:Y:S01]  /*4e80*/  @P2 SHF.R.U32.HI R4, RZ, R57, R2 ;  /* 0x00000039ff042219 */ /* 0x000fe20000011602 */
[----:B------:R-:W-:Y:S01]  /*4e90*/  IMAD R0, R60, R0, RZ ;  /* 0x000000003c007224 */ /* 0x000fe200078e02ff */
[----:B------:R-:W-:Y:S02]  /*4ea0*/  SEL R3, R63, R3, !P0 ;  /* 0x000000033f037207 */ /* 0x000fe40004000000 */
[----:B------:R-:W-:Y:S01]  /*4eb0*/  SEL R2, R64, R5, !P3 ;  /* 0x0000000540027207 */ /* 0x000fe20005800000 */
[----:B------:R-:W-:Y:S01]  /*4ec0*/  IMAD R5, R60, R4, RZ ;  /* 0x000000043c057224 */ /* 0x000fe200078e02ff */
[C---:B------:R-:W-:Y:S01]  /*4ed0*/  ISETP.GE.AND P0, PT, R3.reuse, R0, PT ;  /* 0x000000000300720c */ /* 0x040fe20003f06270 */
[C---:B------:R-:W-:Y:S03]  /*4ee0*/  IMAD.HI.U32 R0, R3.reuse, R56, RZ ;  /* 0x0000003803007227 */ /* 0x040fe600078e00ff */
[C---:B------:R-:W-:Y:S02]  /*4ef0*/  ISETP.GE.OR P0, PT, R2.reuse, R5, P0 ;  /* 0x000000050200720c */ /* 0x040fe40000706670 */
[----:B------:R-:W-:Y:S04]  /*4f00*/  SHF.R.U32.HI R0, RZ, R57, R0 ;  /* 0x00000039ff007219 */ /* 0x000fe80000011600 */
[C---:B------:R-:W-:Y:S05]  /*4f10*/  SEL R6, R3.reuse, R0, !P2 ;  /* 0x0000000003067207 */ /* 0x040fea0005000000 */
        /* <DEDUP_REMOVED lines=14> */
[----:B------:R-:W-:Y:S07]  /*5000*/  IMAD R63, R3, R58, R63 ;  /* 0x0000003a033f7224 */ /* 0x000fee00078e023f */
.L_x_79:
[----:B------:R-:W-:Y:S01]  /*5010*/  @!P1 IMAD.HI.U32 R0, R64, R10, RZ ;  /* 0x0000000a40009227 */ /* 0x000fe200078e00ff */
[----:B-1----:R-:W-:Y:S01]  /*5020*/  @!P1 ISETP.NE.AND P0, PT, R8, 0x1, PT ;  /* 0x000000010800980c */ /* 0x002fe20003f05270 */
[----:B------:R-:W-:Y:S01]  /*5030*/  ULOP3.LUT UP0, URZ, UR46, 0x90, URZ, 0xc0, !UPT ;  /* 0x000000902eff7892 */ /* 0x000fe2000f80c0ff */
[----:B------:R-:W-:Y:S01]  /*5040*/  @!P1 ISETP.NE.AND P2, PT, R7, 0x1, PT ;  /* 0x000000010700980c */ /* 0x000fe20003f45270 */
[----:B------:R-:W-:Y:S01]  /*5050*/  @!P1 IMAD.HI.U32 R2, R63, R9, RZ ;  /* 0x000000093f029227 */ /* 0x000fe200078e00ff */
[----:B------:R-:W-:Y:S02]  /*5060*/  @!P1 SHF.R.U32.HI R0, RZ, R11, R0 ;  /* 0x0000000bff009219 */ /* 0x000fe40000011600 */
[----:B------:R-:W-:Y:S01]  /*5070*/  @P4 SHF.R.U32.HI R133, RZ, 0x10, R17 ;  /* 0x00000010ff854819 */ /* 0x000fe20000011611 */
[----:B------:R-:W-:Y:S01]  /*5080*/  VIADD R141, R141, 0x1 ;  /* 0x000000018d8d7836 */ /* 0x000fe20000000000 */
[----:B------:R-:W-:Y:S02]  /*5090*/  @!P1 SHF.R.U32.HI R2, RZ, R12, R2 ;  /* 0x0000000cff029219 */ /* 0x000fe40000011602 */
[----:B------:R-:W-:Y:S02]  /*50a0*/  @!P1 SEL R3, R64, R0, !P2 ;  /* 0x0000000040039207 */ /* 0x000fe40005000000 */
[----:B------:R-:W-:Y:S05]  /*50b0*/  @!P1 SEL R2, R63, R2, !P0 ;  /* 0x000000023f029207 */ /* 0x000fea0004000000 */
[----:B------:R-:W-:Y:S02]  /*50c0*/  @!P1 IMAD.IADD R0, R2, 0x1, -R3 ;  /* 0x0000000102009824 */ /* 0x000fe400078e0a03 */
[----:B------:R-:W-:Y:S02]  /*50d0*/  @!P1 IMAD.IADD R2, R3, 0x1, -R2 ;  /* 0x0000000103029824 */ /* 0x000fe400078e0a02 */
[----:B------:R-:W-:Y:S02]  /*50e0*/  @!P1 IMAD R64, R0, R7, R64 ;  /* 0x0000000700409224 */ /* 0x000fe400078e0240 */
[----:B------:R-:W-:Y:S01]  /*50f0*/  @!P1 IMAD R63, R2, R8, R63 ;  /* 0x00000008023f9224 */ /* 0x000fe200078e023f */
[----:B------:R-:W-:Y:S06]  /*5100*/  BRA.U !UP0, `(.L_x_80) ;  /* 0x00000001087c7547 */ /* 0x000fec000b800000 */
[----:B------:R-:W1:Y:S01]  /*5110*/  LDCU.64 UR8, c[0x4][0x80] ;  /* 0x01001000ff0877ac */ /* 0x000e620008000a00 */
[----:B------:R-:W-:Y:S01]  /*5120*/  MOV R2, 0x0 ;  /* 0x0000000000027802 */ /* 0x000fe20000000f00 */
[----:B------:R-:W-:Y:S02]  /*5130*/  HFMA2 R12, -RZ, RZ, 0, 5.9604644775390625e-08 ;  /* 0x00000001ff0c7431 */ /* 0x000fe400000001ff */
[----:B------:R-:W-:Y:S01]  /*5140*/  IMAD.MOV.U32 R8, RZ, RZ, 0x70 ;  /* 0x00000070ff087424 */ /* 0x000fe200078e00ff */
[----:B------:R2:W3:Y:S01]  /*5150*/  LDC.64 R14, c[0x4][R2] ;  /* 0x01000000020e7b82 */ /* 0x0004e20000000a00 */
[----:B------:R-:W4:Y:S01]  /*5160*/  LDCU.64 UR6, c[0x4][0x88] ;  /* 0x01001100ff0677ac */ /* 0x000f220008000a00 */
[----:B------:R-:W-:Y:S01]  /*5170*/  IMAD.MOV.U32 R13, RZ, RZ, RZ ;  /* 0x000000ffff0d7224 */ /* 0x000fe200078e00ff */
[----:B------:R-:W2:Y:S01]  /*5180*/  LDCU.64 UR4, c[0x4][0x8] ;  /* 0x01000100ff0477ac */ /* 0x000ea20008000a00 */
[----:B-1----:R-:W-:Y:S01]  /*5190*/  MOV R5, UR9 ;  /* 0x0000000900057c02 */ /* 0x002fe20008000f00 */
[----:B------:R-:W-:Y:S01]  /*51a0*/  IMAD.U32 R4, RZ, RZ, UR8 ;  /* 0x00000008ff047e24 */ /* 0x000fe2000f8e00ff */
[----:B----4-:R-:W-:Y:S01]  /*51b0*/  MOV R7, UR7 ;  /* 0x0000000700077c02 */ /* 0x010fe20008000f00 */
[----:B------:R-:W-:Y:S01]  /*51c0*/  IMAD.U32 R6, RZ, RZ, UR6 ;  /* 0x00000006ff067e24 */ /* 0x000fe2000f8e00ff */
[----:B--2---:R-:W-:Y:S01]  /*51d0*/  MOV R11, UR5 ;  /* 0x00000005000b7c02 */ /* 0x004fe20008000f00 */
[----:B------:R-:W-:Y:S02]  /*51e0*/  IMAD.U32 R10, RZ, RZ, UR4 ;  /* 0x00000004ff0a7e24 */ /* 0x000fe4000f8e00ff */
[----:B------:R-:W-:Y:S07]  /*51f0*/  LEPC R20, `(.L_x_81) ;  /* 0x000000001014794e */ /* 0x000fee0000000000 */
[----:B---3-5:R-:W-:Y:S05]  /*5200*/  CALL.ABS.NOINC R14 ;  /* 0x000000000e007343 */ /* 0x028fea0003c00000 */
.L_x_81:
[----:B------:R-:W1:Y:S01]  /*5210*/  LDCU.64 UR8, c[0x4][0x80] ;  /* 0x01001000ff0877ac */ /* 0x000e620008000a00 */
[----:B------:R-:W2:Y:S01]  /*5220*/  LDC.64 R2, c[0x4][R2] ;  /* 0x0100000002027b82 */ /* 0x000ea20000000a00 */
[----:B------:R-:W-:Y:S02]  /*5230*/  HFMA2 R12, -RZ, RZ, 0, 5.9604644775390625e-08 ;  /* 0x00000001ff0c7431 */ /* 0x000fe400000001ff */
[----:B------:R-:W-:Y:S02]  /*5240*/  IMAD.MOV.U32 R8, RZ, RZ, 0x70 ;  /* 0x00000070ff087424 */ /* 0x000fe400078e00ff */
[----:B------:R-:W-:Y:S01]  /*5250*/  IMAD.MOV.U32 R13, RZ, RZ, RZ ;  /* 0x000000ffff0d7224 */ /* 0x000fe200078e00ff */
[----:B------:R-:W3:Y:S01]  /*5260*/  LDCU.64 UR6, c[0x4][0x88] ;  /* 0x01001100ff0677ac */ /* 0x000ee20008000a00 */
[----:B------:R-:W4:Y:S01]  /*5270*/  LDCU.64 UR4, c[0x4][0x8] ;  /* 0x01000100ff0477ac */ /* 0x000f220008000a00 */
[----:B-1----:R-:W-:Y:S02]  /*5280*/  MOV R4, UR8 ;  /* 0x0000000800047c02 */ /* 0x002fe40008000f00 */
[----:B------:R-:W-:Y:S02]  /*5290*/  MOV R5, UR9 ;  /* 0x0000000900057c02 */ /* 0x000fe40008000f00 */
[----:B---3--:R-:W-:Y:S01]  /*52a0*/  MOV R7, UR7 ;  /* 0x0000000700077c02 */ /* 0x008fe20008000f00 */
[----:B------:R-:W-:Y:S01]  /*52b0*/  IMAD.U32 R6, RZ, RZ, UR6 ;  /* 0x00000006ff067e24 */ /* 0x000fe2000f8e00ff */
[----:B----4-:R-:W-:Y:S01]  /*52c0*/  MOV R11, UR5 ;  /* 0x00000005000b7c02 */ /* 0x010fe20008000f00 */
[----:B------:R-:W-:Y:S02]  /*52d0*/  IMAD.U32 R10, RZ, RZ, UR4 ;  /* 0x00000004ff0a7e24 */ /* 0x000fe4000f8e00ff */
[----:B------:R-:W-:Y:S07]  /*52e0*/  LEPC R20, `(.L_x_80) ;  /* 0x000000001014794e */ /* 0x000fee0000000000 */
[----:B--2---:R-:W-:Y:S05]  /*52f0*/  CALL.ABS.NOINC R2 ;  /* 0x0000000002007343 */ /* 0x004fea0003c00000 */
.L_x_80:
[----:B------:R-:W-:Y:S01]  /*5300*/  ISETP.NE.U32.AND P1, PT, R118, RZ, PT ;  /* 0x000000ff7600720c */ /* 0x000fe20003f25070 */
[----:B------:R-:W-:Y:S01]  /*5310*/  UISETP.NE.AND UP1, UPT, UR44, URZ, UPT ;  /* 0x000000ff2c00728c */ /* 0x000fe2000bf25270 */
[----:B------:R-:W-:Y:S02]  /*5320*/  ISETP.NE.U32.AND P4, PT, R114, RZ, PT ;  /* 0x000000ff7200720c */ /* 0x000fe40003f85070 */
[----:B------:R-:W-:Y:S02]  /*5330*/  ISETP.NE.AND.EX P1, PT, R119, RZ, PT, P1 ;  /* 0x000000ff7700720c */ /* 0x000fe40003f25310 */
[----:B------:R-:W-:Y:S02]  /*5340*/  PLOP3.LUT P2, PT, PT, PT, PT, 0x8, 0x80 ;  /* 0x000000000080781c */ /* 0x000fe40003f4e170 */
[----:B------:R-:W-:Y:S02]  /*5350*/  PLOP3.LUT P0, PT, PT, PT, UP1, 0x80, 0x8 ;  /* 0x000000000008781c */ /* 0x000fe40003f0f018 */
[----:B------:R-:W-:Y:S02]  /*5360*/  ISETP.NE.AND.EX P4, PT, R115, RZ, PT, P4 ;  /* 0x000000ff7300720c */ /* 0x000fe40003f85340 */
[----:B------:R-:W1:Y:S09]  /*5370*/  @UP1 LDCU.64 UR4, c[0x0][0x888] ;  /* 0x00011100ff0417ac */ /* 0x000e720008000a00 */
[----:B------:R-:W-:Y:S01]  /*5380*/  @P0 PLOP3.LUT P2, PT, P1, PT, PT, 0x80, 0x8 ;  /* 0x000000000008081c */ /* 0x000fe20000f4f070 */
[----:B-1----:R-:W-:Y:S04]  /*5390*/  @UP1 UISETP.NE.U32.AND UP0, UPT, UR4, URZ, UPT ;  /* 0x000000ff0400128c */ /* 0x002fe8000bf05070 */
[----:B------:R-:W-:Y:S04]  /*53a0*/  @UP1 UISETP.NE.AND.EX UP0, UPT, UR5, URZ, UPT, UP0 ;  /* 0x000000ff0500128c */ /* 0x000fe8000bf05300 */
[----:B------:R-:W-:Y:S01]  /*53b0*/  @UP1 USEL UR4, URZ, 0xffffffff, UP0 ;  /* 0xffffffffff041887 */ /* 0x000fe20008000000 */
[----:B------:R-:W-:Y:S11]  /*53c0*/  @!P1 BRA `(.L_x_82) ;  /* 0x00000000002c9947 */ /* 0x000ff60003800000 */
[----:B------:R-:W-:Y:S01]  /*53d0*/  ISETP.NE.U32.AND P3, PT, R116, RZ, PT ;  /* 0x000000ff7400720c */ /* 0x000fe20003f65070 */
[----:B------:R-:W-:Y:S03]  /*53e0*/  IMAD.MOV.U32 R126, RZ, RZ, 0x1 ;  /* 0x00000001ff7e7424 */ /* 0x000fe600078e00ff */
[----:B------:R-:W-:Y:S11]  /*53f0*/  ISETP.NE.AND.EX P3, PT, R117, RZ, PT, P3 ;  /* 0x000000ff7500720c */ /* 0x000ff60003f65330 */
[----:B------:R-:W-:Y:S02]  /*5400*/  @!UPT UIADD3 URZ, UPT, UPT, URZ, URZ, URZ ;  /* 0x000000fffffff290 */ /* 0x000fe4000fffe0ff */
[----:B------:R-:W1:Y:S01]  /*5410*/  @P3 LDC.64 R2, c[0x0][0x888] ;  /* 0x00022200ff023b82 */ /* 0x000e620000000a00 */
[----:B------:R-:W-:Y:S04]  /*5420*/  @P3 IMAD R0, R118, UR36, RZ ;  /* 0x0000002476003c24 */ /* 0x000fe8000f8e02ff */
[----:B-1----:R-:W-:Y:S04]  /*5430*/  @P3 IMAD.WIDE R2, R0, 0x4, R2 ;  /* 0x0000000400023825 */ /* 0x002fe800078e0202 */
[----:B------:R-:W-:Y:S01]  /*5440*/  HFMA2 R0, -RZ, RZ, 0, 5.9604644775390625e-08 ;  /* 0x00000001ff007431 */ /* 0x000fe200000001ff */
[----:B-----5:R1:W5:Y:S04]  /*5450*/  @P3 LDG.E R67, desc[UR42][R2.64] ;  /* 0x0000002a02433981 */ /* 0x020368000c1e1900 */
[----:B------:R-:W-:Y:S01]  /*5460*/  @!P3 PRMT R126, R0, 0x7610, R126 ;  /* 0x00007610007eb816 */ /* 0x000fe2000000007e */
[----:B-1----:R-:W2:Y:S06]  /*5470*/  @!P3 LDC R67, c[0x0][0x880] ;  /* 0x00022000ff43bb82 */ /* 0x002eac0000000800 */
.L_x_82:
[----:B------:R-:W-:Y:S05]  /*5480*/  @!P4 BRA `(.L_x_83) ;  /* 0x000000000020c947 */ /* 0x000fea0003800000 */
[----:B------:R-:W-:Y:S04]  /*5490*/  ISETP.NE.U32.AND P3, PT, R112, RZ, PT ;  /* 0x000000ff7000720c */ /* 0x000fe80003f65070 */
[----:B------:R-:W-:Y:S11]  /*54a0*/  ISETP.NE.AND.EX P3, PT, R113, RZ, PT, P3 ;  /* 0x000000ff7100720c */ /* 0x000ff60003f65330 */
[----:B------:R-:W-:Y:S02]  /*54b0*/  @!UPT UIADD3 URZ, UPT, UPT, URZ, URZ, URZ ;  /* 0x000000fffffff290 */ /* 0x000fe4000fffe0ff */
[----:B------:R-:W1:Y:S01]  /*54c0*/  @P3 LDC.64 R2, c[0x0][0x8a8] ;  /* 0x00022a00ff023b82 */ /* 0x000e620000000a00 */
[----:B------:R-:W-:Y:S04]  /*54d0*/  @P3 IMAD R0, R114, UR36, RZ ;  /* 0x0000002472003c24 */ /* 0x000fe8000f8e02ff */
[----:B-1----:R-:W-:Y:S05]  /*54e0*/  @P3 IMAD.WIDE R2, R0, 0x4, R2 ;  /* 0x0000000400023825 */ /* 0x002fea00078e0202 */
[----:B-----5:R1:W5:Y:S02]  /*54f0*/  @P3 LDG.E R65, desc[UR42][R2.64] ;  /* 0x0000002a02413981 */ /* 0x020364000c1e1900 */
[----:B-1----:R-:W3:Y:S02]  /*5500*/  @!P3 LDC R65, c[0x0][0x8a0] ;  /* 0x00022800ff41bb82 */ /* 0x002ee40000000800 */
.L_x_83:
[----:B--2--5:R-:W-:Y:S01]  /*5510*/  @P0 FSETP.NEU.AND P4, PT, R67, RZ, PT ;  /* 0x000000ff4300020b */ /* 0x024fe20003f8d000 */
[----:B------:R-:W-:Y:S01]  /*5520*/  IMAD.U32 R0, RZ, RZ, UR4 ;  /* 0x00000004ff007e24 */ /* 0x000fe2000f8e00ff */
[----:B------:R-:W-:Y:S01]  /*5530*/  @P0 LOP3.LUT P3, RZ, R126, 0xff, RZ, 0xc0, !PT ;  /* 0x000000ff7eff0812 */ /* 0x000fe2000786c0ff */
[----:B------:R-:W-:Y:S01]  /*5540*/  IMAD.U32 R4, RZ, RZ, UR39 ;  /* 0x00000027ff047e24 */ /* 0x000fe2000f8e00ff */
[----:B------:R-:W-:Y:S01]  /*5550*/  @P0 SEL R2, RZ, 0xffffffff, P4 ;  /* 0xffffffffff020807 */ /* 0x000fe20002000000 */
[----:B------:R-:W-:Y:S01]  /*5560*/  BSSY B1, `(.L_x_84) ;  /* 0x0000044000017945 */ /* 0x000fe20003800000 */
[----:B------:R-:W-:Y:S01]  /*5570*/  LOP3.LUT R3, R137, 0x1, RZ, 0x3c, !PT ;  /* 0x0000000189037812 */ /* 0x000fe200078e3cff */
[----:B------:R-:W-:Y:S01]  /*5580*/  IMAD R140, R4, 0x1800, R130 ;  /* 0x00001800048c7824 */ /* 0x000fe200078e0282 */
[----:B------:R-:W-:Y:S02]  /*5590*/  @P2 SEL R2, R0, R2, !P3 ;  /* 0x0000000200022207 */ /* 0x000fe40005800000 */
[----:B------:R-:W-:Y:S02]  /*55a0*/  CS2R R110, SRZ ;  /* 0x00000000006e7805 */ /* 0x000fe4000001ff00 */
[----:B------:R-:W-:Y:S02]  /*55b0*/  LEA R23, R66, UR37, 0x3 ;  /* 0x0000002542177c11 */ /* 0x000fe4000f8e18ff */
[----:B------:R-:W-:Y:S02]  /*55c0*/  CS2R R108, SRZ ;  /* 0x00000000006c7805 */ /* 0x000fe4000001ff00 */
[----:B------:R-:W-:Y:S02]  /*55d0*/  @P0 LOP3.LUT R2, R2, 0x1, RZ, 0xc0, !PT ;  /* 0x0000000102020812 */ /* 0x000fe400078ec0ff */
[----:B------:R-:W-:Y:S02]  /*55e0*/  CS2R R102, SRZ ;  /* 0x0000000000667805 */ /* 0x000fe4000001ff00 */
[----:B------:R-:W-:Y:S02]  /*55f0*/  ISETP.NE.AND P6, PT, R132, RZ, PT ;  /* 0x000000ff8400720c */ /* 0x000fe40003fc5270 */
[----:B------:R-:W-:Y:S02]  /*5600*/  CS2R R100, SRZ ;  /* 0x0000000000647805 */ /* 0x000fe4000001ff00 */
[----:B------:R-:W-:Y:S02]  /*5610*/  ISETP.NE.U32.OR P5, PT, R2, 0x1, !P0 ;  /* 0x000000010200780c */ /* 0x000fe400047a5470 */
[----:B------:R-:W-:Y:S02]  /*5620*/  CS2R R94, SRZ ;  /* 0x00000000005e7805 */ /* 0x000fe4000001ff00 */
[----:B------:R-:W-:Y:S02]  /*5630*/  LEA R2, R4, UR37, 0x3 ;  /* 0x0000002504027c11 */ /* 0x000fe4000f8e18ff */
[----:B------:R-:W-:Y:S02]  /*5640*/  CS2R R92, SRZ ;  /* 0x00000000005c7805 */ /* 0x000fe4000001ff00 */
[----:B------:R-:W-:Y:S02]  /*5650*/  LEA R140, R140, UR37, 0x1 ;  /* 0x000000258c8c7c11 */ /* 0x000fe4000f8e08ff */
[----:B------:R-:W-:Y:S02]  /*5660*/  CS2R R18, SRZ ;  /* 0x0000000000127805 */ /* 0x000fe4000001ff00 */
[----:B------:R-:W-:Y:S02]  /*5670*/  PLOP3.LUT P3, PT, PT, PT, PT, 0x8, 0x80 ;  /* 0x000000000080781c */ /* 0x000fe40003f6e170 */
[----:B------:R-:W-:Y:S02]  /*5680*/  CS2R R16, SRZ ;  /* 0x0000000000107805 */ /* 0x000fe4000001ff00 */
[----:B------:R-:W-:Y:S01]  /*5690*/  P2R R143, PR, RZ, 0x20 ;  /* 0x00000020ff8f7803 */ /* 0x000fe20000000000 */
[C---:B------:R-:W-:Y:S01]  /*56a0*/  VIADD R4, R140.reuse, 0x200 ;  /* 0x000002008c047836 */ /* 0x040fe20000000000 */
[----:B------:R-:W-:Y:S01]  /*56b0*/  CS2R R78, SRZ ;  /* 0x00000000004e7805 */ /* 0x000fe2000001ff00 */
[----:B------:R-:W-:Y:S01]  /*56c0*/  VIADD R142, R140, 0x210 ;  /* 0x000002108c8e7836 */ /* 0x000fe20000000000 */
[----:B------:R-:W-:Y:S02]  /*56d0*/  CS2R R76, SRZ ;  /* 0x00000000004c7805 */ /* 0x000fe4000001ff00 */
[----:B------:R-:W-:Y:S01]  /*56e0*/  @P5 SHF.L.U32 R0, R3, 0x1f, RZ ;  /* 0x0000001f03005819 */ /* 0x000fe200000006ff */
[----:B------:R-:W-:Y:S01]  /*56f0*/  @P6 VIADD R142, R4, 0xfffffff0 ;  /* 0xfffffff0048e6836 */ /* 0x000fe20000000000 */
[----:B------:R-:W-:Y:S02]  /*5700*/  CS2R R74, SRZ ;  /* 0x00000000004a7805 */ /* 0x000fe4000001ff00 */
[----:B------:R-:W-:Y:S01]  /*5710*/  CS2R R72, SRZ ;  /* 0x0000000000487805 */ /* 0x000fe2000001ff00 */
[----:B------:R1:W2:Y:S02]  /*5720*/  @P5 SYNCS.PHASECHK.TRANS64.TRYWAIT P0, [R2+URZ+0x40], R0 ;  /* 0x00004000020055a7 */ /* 0x0002a400080011ff */
[----:B-1----:R-:W-:Y:S04]  /*5730*/  SHF.L.U32 R0, R136, 0x1f, RZ ;  /* 0x0000001f88007819 */ /* 0x002fe800000006ff */
[----:B------:R1:W4:Y:S01]  /*5740*/  SYNCS.PHASECHK.TRANS64.TRYWAIT P2, [R23+URZ+0x90], R0 ;  /* 0x00009000170075a7 */ /* 0x00032200080411ff */
[----:B--2---:R-:W-:Y:S01]  /*5750*/  @P5 PLOP3.LUT P3, PT, P0, PT, PT, 0x8, 0x80 ;  /* 0x000000000080581c */ /* 0x004fe2000076e170 */
[----:B------:R-:W-:Y:S01]  /*5760*/  @!UPT UIADD3 URZ, UPT, UPT, URZ, URZ, URZ ;  /* 0x000000fffffff290 */ /* 0x000fe2000fffe0ff */
[----:B-1----:R-:W-:Y:S11]  /*5770*/  @!P5 BRA `(.L_x_85) ;  /* 0x000000000088d947 */ /* 0x002ff60003800000 */
[----:B------:R-:W-:Y:S01]  /*5780*/  FSETP.NEU.AND P0, PT, R67, RZ, PT ;  /* 0x000000ff4300720b */ /* 0x000fe20003f0d000 */
[----:B------:R-:W-:Y:S01]  /*5790*/  BSSY B0, `(.L_x_86) ;  /* 0x000000d000007945 */ /* 0x000fe20003800000 */
[----:B------:R-:W-:Y:S02]  /*57a0*/  IMAD.MOV.U32 R74, RZ, RZ, RZ ;  /* 0x000000ffff4a7224 */ /* 0x000fe400078e00ff */
[----:B------:R-:W-:Y:S02]  /*57b0*/  SEL R4, RZ, 0xffffffff, P0 ;  /* 0xffffffffff047807 */ /* 0x000fe40000000000 */
[----:B------:R-:W-:Y:S04]  /*57c0*/  ISETP.NE.U32.AND P0, PT, RZ, UR40, PT ;  /* 0x00000028ff007c0c */ /* 0x000fe8000bf05070 */
[----:B------:R-:W-:Y:S04]  /*57d0*/  ISETP.NE.AND.EX P0, PT, RZ, UR41, PT, P0 ;  /* 0x00000029ff007c0c */ /* 0x000fe8000bf05300 */
[----:B------:R-:W-:Y:S02]  /*57e0*/  SEL R5, RZ, 0xffffffff, P0 ;  /* 0xffffffffff057807 */ /* 0x000fe40000000000 */
[----:B------:R-:W-:Y:S04]  /*57f0*/  LOP3.LUT P0, RZ, R126, 0xff, RZ, 0xc0, !PT ;  /* 0x000000ff7eff7812 */ /* 0x000fe8000780c0ff */
[----:B------:R-:W-:Y:S04]  /*5800*/  @P1 SEL R4, R5, R4, !P0 ;  /* 0x0000000405041207 */ /* 0x000fe80004000000 */
[----:B------:R-:W-:Y:S01]  /*5810*/  LOP3.LUT R4, R4, 0x1, RZ, 0xc0, !PT ;  /* 0x0000000104047812 */ /* 0x000fe200078ec0ff */
[----:B------:R-:W-:Y:S06]  /*5820*/  @!P3 BRA `(.L_x_87) ;  /* 0x00000000000cb947 */ /* 0x000fec0003800000 */
[----:B------:R-:W-:Y:S04]  /*5830*/  SHF.L.U32 R3, R3, 0x1f, RZ ;  /* 0x0000001f03037819 */ /* 0x000fe800000006ff */
[----:B------:R-:W1:Y:S02]  /*5840*/  SYNCS.PHASECHK.TRANS64.TRYWAIT P0, [R2+URZ+0x40], R3 ;  /* 0x00004003020075a7 */ /* 0x000e6400080011ff */
[----:B-1----:R-:W-:Y:S05]  /*5850*/  @!P0 BRA `(.L_x_88) ;  /* 0x0000001c00bc8947 */ /* 0x002fea0003800000 */
.L_x_87:
[----:B------:R-:W-:Y:S05]  /*5860*/  BSYNC B0 ;  /* 0x0000000000007941 */ /* 0x000fea0003800000 */
.L_x_86:
[----:B------:R-:W-:Y:S01]  /*5870*/  ISETP.NE.U32.AND P0, PT, R4, 0x1, PT ;  /* 0x000000010400780c */ /* 0x000fe20003f05070 */
[----:B------:R-:W-:Y:S01]  /*5880*/  IMAD.MOV.U32 R75, RZ, RZ, RZ ;  /* 0x000000ffff4b7224 */ /* 0x000fe200078e00ff */
[----:B------:R-:W-:Y:S02]  /*5890*/  CS2R R72, SRZ ;  /* 0x0000000000487805 */ /* 0x000fe4000001ff00 */
[----:B------:R-:W-:Y:S02]  /*58a0*/  CS2R R78, SRZ ;  /* 0x00000000004e7805 */ /* 0x000fe4000001ff00 */
[----:B------:R-:W-:Y:S02]  /*58b0*/  CS2R R76, SRZ ;  /* 0x00000000004c7805 */ /* 0x000fe4000001ff00 */
[----:B------:R-:W-:Y:S02]  /*58c0*/  CS2R R18, SRZ ;  /* 0x0000000000127805 */ /* 0x000fe4000001ff00 */
[----:B------:R-:W-:Y:S02]  /*58d0*/  CS2R R16, SRZ ;  /* 0x0000000000107805 */ /* 0x000fe4000001ff00 */
[----:B------:R-:W-:Y:S02]  /*58e0*/  CS2R R94, SRZ ;  /* 0x00000000005e7805 */ /* 0x000fe4000001ff00 */
[----:B------:R-:W-:Y:S02]  /*58f0*/  CS2R R92, SRZ ;  /* 0x00000000005c7805 */ /* 0x000fe4000001ff00 */
[----:B------:R-:W-:Y:S02]  /*5900*/  CS2R R102, SRZ ;  /* 0x0000000000667805 */ /* 0x000fe4000001ff00 */
[----:B------:R-:W-:Y:S01]  /*5910*/  CS2R R100, SRZ ;  /* 0x0000000000647805 */ /* 0x000fe2000001ff00 */
[----:B------:R-:W-:Y:S01]  /*5920*/  IMAD.MOV.U32 R111, RZ, RZ, RZ ;  /* 0x000000ffff6f7224 */ /* 0x000fe200078e00ff */
[----:B------:R-:W-:Y:S01]  /*5930*/  CS2R R108, SRZ ;  /* 0x00000000006c7805 */ /* 0x000fe2000001ff00 */
[----:B------:R2:W1:Y:S04]  /*5940*/  @P0 LDS.128 R72, [R140+0x200] ;  /* 0x000200008c480984 */ /* 0x0004680000000c00 */
[----:B------:R2:W1:Y:S04]  /*5950*/  @P0 LDS.128 R76, [R142] ;  /* 0x000000008e4c0984 */ /* 0x0004680000000c00 */
[----:B------:R2:W1:Y:S04]  /*5960*/  @P0 LDS.128 R16, [R140+0x1200] ;  /* 0x001200008c100984 */ /* 0x0004680000000c00 */
[----:B------:R2:W1:Y:S04]  /*5970*/  @P0 LDS.128 R92, [R142+0x1000] ;  /* 0x001000008e5c0984 */ /* 0x0004680000000c00 */
[----:B------:R2:W1:Y:S04]  /*5980*/  @P0 LDS.128 R100, [R140+0x2200] ;  /* 0x002200008c640984 */ /* 0x0004680000000c00 */
[----:B------:R2:W1:Y:S02]  /*5990*/  @P0 LDS.128 R108, [R142+0x2000] ;  /* 0x002000008e6c0984 */ /* 0x0004640000000c00 */
.L_x_85:
[----:B------:R-:W-:Y:S05]  /*59a0*/  BSYNC B1 ;  /* 0x0000000000017941 */ /* 0x000fea0003800000 */
.L_x_84:
[----:B-1----:R-:W-:Y:S05]  /*59b0*/  IMAD R2, R66, 0x30, R22 ;  /* 0x0000003042027824 */ /* 0x002fea00078e0216 */
[----:B------:R-:W-:Y:S04]  /*59c0*/  SHF.R.U32.HI R3, RZ, 0x15, R2 ;  /* 0x00000015ff037819 */ /* 0x000fe80000011602 */
[----:B------:R-:W-:Y:S01]  /*59d0*/  LOP3.LUT P0, RZ, R3, 0x3, R131, 0x48, !PT ;  /* 0x0000000303ff7812 */ /* 0x000fe20007804883 */
[----:B------:R-:W-:Y:S01]  /*59e0*/  @!UPT UIADD3 URZ, UPT, UPT, URZ, URZ, URZ ;  /* 0x000000fffffff290 */ /* 0x000fe2000fffe0ff */
[----:B----4-:R-:W-:Y:S11]  /*59f0*/  @P2 BRA `(.L_x_89) ;  /* 0x0000000000082947 */ /* 0x010ff60003800000 */
[----:B------:R-:W1:Y:S02]  /*5a00*/  SYNCS.PHASECHK.TRANS64.TRYWAIT P1, [R23+URZ+0x90], R0 ;  /* 0x00009000170075a7 */ /* 0x000e6400080211ff */
[----:B-1----:R-:W-:Y:S05]  /*5a10*/  @!P1 BRA `(.L_x_90) ;  /* 0x0000001c00609947 */ /* 0x002fea0003800000 */
.L_x_89:
[----:B------:R-:W-:Y:S05]  /*5a20*/  @!P0 BRA `(.L_x_91) ;  /* 0x0000000000408947 */ /* 0x000fea0003800000 */
[----:B------:R-:W4:Y:S01]  /*5a30*/  LDCU.64 UR8, c[0x4][0x70] ;  /* 0x01000e00ff0877ac */ /* 0x000f220008000a00 */
[----:B------:R-:W-:Y:S01]  /*5a40*/  MOV R15, 0x0 ;  /* 0x00000000000f7802 */ /* 0x000fe20000000f00 */
[----:B------:R-:W-:Y:S02]  /*5a50*/  HFMA2 R12, -RZ, RZ, 0, 5.9604644775390625e-08 ;  /* 0x00000001ff0c7431 */ /* 0x000fe400000001ff */
[----:B------:R-:W-:Y:S02]  /*5a60*/  IMAD.MOV.U32 R8, RZ, RZ, 0x192 ;  /* 0x00000192ff087424 */ /* 0x000fe400078e00ff */
[----:B------:R-:W-:Y:S01]  /*5a70*/  IMAD.MOV.U32 R13, RZ, RZ, RZ ;  /* 0x000000ffff0d7224 */ /* 0x000fe200078e00ff */
[----:B------:R-:W5:Y:S01]  /*5a80*/  LDCU.64 UR6, c[0x4][0x78] ;  /* 0x01000f00ff0677ac */ /* 0x000f620008000a00 */
[----:B------:R-:W1:Y:S01]  /*5a90*/  LDC.64 R14, c[0x4][R15] ;  /* 0x010000000f0e7b82 */ /* 0x000e620000000a00 */
[----:B------:R-:W2:Y:S01]  /*5aa0*/  LDCU.64 UR4, c[0x4][0x10] ;  /* 0x01000200ff0477ac */ /* 0x000ea20008000a00 */
[----:B----4-:R-:W-:Y:S01]  /*5ab0*/  MOV R5, UR9 ;  /* 0x0000000900057c02 */ /* 0x010fe20008000f00 */
[----:B------:R-:W-:Y:S01]  /*5ac0*/  IMAD.U32 R4, RZ, RZ, UR8 ;  /* 0x00000008ff047e24 */ /* 0x000fe2000f8e00ff */
[----:B-----5:R-:W-:Y:S01]  /*5ad0*/  MOV R7, UR7 ;  /* 0x0000000700077c02 */ /* 0x020fe20008000f00 */
[----:B------:R-:W-:Y:S01]  /*5ae0*/  IMAD.U32 R6, RZ, RZ, UR6 ;  /* 0x00000006ff067e24 */ /* 0x000fe2000f8e00ff */
[----:B--2---:R-:W-:Y:S01]  /*5af0*/  MOV R11, UR5 ;  /* 0x00000005000b7c02 */ /* 0x004fe20008000f00 */
[----:B------:R-:W-:Y:S02]  /*5b00*/  IMAD.U32 R10, RZ, RZ, UR4 ;  /* 0x00000004ff0a7e24 */ /* 0x000fe4000f8e00ff */
[----:B------:R-:W-:Y:S07]  /*5b10*/  LEPC R20, `(.L_x_91) ;  /* 0x000000001014794e */ /* 0x000fee0000000000 */
[----:B-1-3--:R-:W-:Y:S05]  /*5b20*/  CALL.ABS.NOINC R14 ;  /* 0x000000000e007343 */ /* 0x00afea0003c00000 */
.L_x_91:
[----:B------:R-:W-:Y:S05]  /*5b30*/  WARPSYNC.ALL ;  /* 0x0000000000007948 */ /* 0x000fea0003800000 */
[C---:B------:R-:W-:Y:S01]  /*5b40*/  R2UR UR4, R2.reuse ;  /* 0x00000000020472ca */ /* 0x040fe200000e0000 */
[----:B-1----:R-:W-:Y:S05]  /*5b50*/  VIADD R0, R2, 0x10 ;  /* 0x0000001002007836 */ /* 0x002fea0000000000 */
[----:B------:R-:W-:Y:S04]  /*5b60*/  SHF.R.U32.HI R0, RZ, 0x15, R0 ;  /* 0x00000015ff007819 */ /* 0x000fe80000011600 */
[----:B------:R-:W-:Y:S03]  /*5b70*/  LOP3.LUT P0, RZ, R0, 0x3, R131, 0x48, !PT ;  /* 0x0000000300ff7812 */ /* 0x000fe60007804883 */
[----:B------:R-:W1:Y:S10]  /*5b80*/  LDTM.x16 R40, tmem[UR4] ;  /* 0x00000004002879ee */ /* 0x000e740008240000 */
[----:B-1----:R-:W-:Y:S05]  /*5b90*/  @!P0 BRA `(.L_x_92) ;  /* 0x0000000000408947 */ /* 0x002fea0003800000 */
[----:B------:R-:W1:Y:S01]  /*5ba0*/  LDCU.64 UR8, c[0x4][0x70] ;  /* 0x01000e00ff0877ac */ /* 0x000e620008000a00 */
[----:B------:R-:W-:Y:S01]  /*5bb0*/  MOV R15, 0x0 ;  /* 0x00000000000f7802 */ /* 0x000fe20000000f00 */
[----:B------:R-:W-:Y:S02]  /*5bc0*/  HFMA2 R12, -RZ, RZ, 0, 5.9604644775390625e-08 ;  /* 0x00000001ff0c7431 */ /* 0x000fe400000001ff */
[----:B------:R-:W-:Y:S02]  /*5bd0*/  IMAD.MOV.U32 R8, RZ, RZ, 0x192 ;  /* 0x00000192ff087424 */ /* 0x000fe400078e00ff */
[----:B------:R-:W-:Y:S01]  /*5be0*/  IMAD.MOV.U32 R13, RZ, RZ, RZ ;  /* 0x000000ffff0d7224 */ /* 0x000fe200078e00ff */
[----:B------:R-:W4:Y:S01]  /*5bf0*/  LDCU.64 UR6, c[0x4][0x78] ;  /* 0x01000f00ff0677ac */ /* 0x000f220008000a00 */
[----:B------:R-:W2:Y:S01]  /*5c00*/  LDC.64 R14, c[0x4][R15] ;  /* 0x010000000f0e7b82 */ /* 0x000ea20000000a00 */
[----:B------:R-:W5:Y:S01]  /*5c10*/  LDCU.64 UR4, c[0x4][0x10] ;  /* 0x01000200ff0477ac */ /* 0x000f620008000a00 */
[----:B-1----:R-:W-:Y:S01]  /*5c20*/  MOV R5, UR9 ;  /* 0x0000000900057c02 */ /* 0x002fe20008000f00 */
[----:B------:R-:W-:Y:S01]  /*5c30*/  IMAD.U32 R4, RZ, RZ, UR8 ;  /* 0x00000008ff047e24 */ /* 0x000fe2000f8e00ff */
[----:B----4-:R-:W-:Y:S01]  /*5c40*/  MOV R7, UR7 ;  /* 0x0000000700077c02 */ /* 0x010fe20008000f00 */
[----:B------:R-:W-:Y:S01]  /*5c50*/  IMAD.U32 R6, RZ, RZ, UR6 ;  /* 0x00000006ff067e24 */ /* 0x000fe2000f8e00ff */
[----:B-----5:R-:W-:Y:S01]  /*5c60*/  MOV R11, UR5 ;  /* 0x00000005000b7c02 */ /* 0x020fe20008000f00 */
[----:B------:R-:W-:Y:S02]  /*5c70*/  IMAD.U32 R10, RZ, RZ, UR4 ;  /* 0x00000004ff0a7e24 */ /* 0x000fe4000f8e00ff */
[----:B------:R-:W-:Y:S07]  /*5c80*/  LEPC R20, `(.L_x_92) ;  /* 0x000000001014794e */ /* 0x000fee0000000000 */
[----:B--23--:R-:W-:Y:S05]  /*5c90*/  CALL.ABS.NOINC R14 ;  /* 0x000000000e007343 */ /* 0x00cfea0003c00000 */
.L_x_92:
[----:B------:R-:W-:Y:S05]  /*5ca0*/  WARPSYNC.ALL ;  /* 0x0000000000007948 */ /* 0x000fea0003800000 */
[C---:B------:R-:W-:Y:S01]  /*5cb0*/  R2UR UR4, R2.reuse ;  /* 0x00000000020472ca */ /* 0x040fe200000e0000 */
[----:B------:R-:W-:Y:S05]  /*5cc0*/  VIADD R0, R2, 0x20 ;  /* 0x0000002002007836 */ /* 0x000fea0000000000 */
[----:B------:R-:W-:Y:S04]  /*5cd0*/  SHF.R.U32.HI R0, RZ, 0x15, R0 ;  /* 0x00000015ff007819 */ /* 0x000fe80000011600 */
[----:B------:R-:W-:Y:S03]  /*5ce0*/  LOP3.LUT P0, RZ, R0, 0x3, R131, 0x48, !PT ;  /* 0x0000000300ff7812 */ /* 0x000fe60007804883 */
[----:B------:R-:W1:Y:S10]  /*5cf0*/  LDTM.x16 R24, tmem[UR4+0x10] ;  /* 0x00001004001879ee */ /* 0x000e740008240000 */
        /* <DEDUP_REMOVED lines=17> */
.L_x_93:
[----:B------:R-:W-:Y:S01]  /*5e10*/  ISETP.NE.AND P0, PT, R138, RZ, PT ;  /* 0x000000ff8a00720c */ /* 0x000fe20003f05270 */
[----:B------:R-:W-:Y:S05]  /*5e20*/  WARPSYNC.ALL ;  /* 0x0000000000007948 */ /* 0x000fea0003800000 */
[----:B------:R-:W-:Y:S01]  /*5e30*/  R2UR UR4, R2 ;  /* 0x00000000020472ca */ /* 0x000fe200000e0000 */
[----:B---3--:R-:W-:Y:S01]  /*5e40*/  FMUL R0, R65, R40 ;  /* 0x0000002841007220 */ /* 0x008fe20000400000 */
[----:B------:R-:W-:Y:S01]  /*5e50*/  R2UR UR5, R23 ;  /* 0x00000000170572ca */ /* 0x000fe200000e0000 */
[----:B------:R-:W-:Y:S01]  /*5e60*/  FMUL R2, R65, R41 ;  /* 0x0000002941027220 */ /* 0x000fe20000400000 */
[----:B------:R-:W-:Y:S01]  /*5e70*/  SHF.L.U32 R80, R17, 0x10, RZ ;  /* 0x0000001011507819 */ /* 0x000fe200000006ff */
[----:B------:R-:W-:Y:S01]  /*5e80*/  FMUL R3, R65, R42 ;  /* 0x0000002a41037220 */ /* 0x000fe20000400000 */
[----:B------:R-:W-:Y:S01]  /*5e90*/  LOP3.LUT R81, R17, 0xffff0000, RZ, 0xc0, !PT ;  /* 0xffff000011517812 */ /* 0x000fe200078ec0ff */
[C---:B------:R-:W-:Y:S01]  /*5ea0*/  FMUL R20, R65.reuse, R43 ;  /* 0x0000002b41147220 */ /* 0x040fe20000400000 */
[C---:B------:R-:W-:Y:S01]  /*5eb0*/  SHF.L.U32 R82, R18.reuse, 0x10, RZ ;  /* 0x0000001012527819 */ /* 0x040fe200000006ff */
[C---:B------:R-:W-:Y:S01]  /*5ec0*/  FMUL R21, R65.reuse, R44 ;  /* 0x0000002c41157220 */ /* 0x040fe20000400000 */
[----:B------:R-:W-:Y:S01]  /*5ed0*/  LOP3.LUT R83, R18, 0xffff0000, RZ, 0xc0, !PT ;  /* 0xffff000012537812 */ /* 0x000fe200078ec0ff */
[----:B------:R-:W-:Y:S01]  /*5ee0*/  FMUL R23, R65, R45 ;  /* 0x0000002d41177220 */ /* 0x000fe20000400000 */
[----:B------:R-:W-:Y:S01]  /*5ef0*/  SHF.L.U32 R84, R19, 0x10, RZ ;  /* 0x0000001013547819 */ /* 0x000fe200000006ff */
[----:B------:R-:W-:Y:S01]  /*5f00*/  FMUL R40, R65, R46 ;  /* 0x0000002e41287220 */ /* 0x000fe20000400000 */
[----:B------:R-:W-:Y:S01]  /*5f10*/  LOP3.LUT R85, R19, 0xffff0000, RZ, 0xc0, !PT ;  /* 0xffff000013557812 */ /* 0x000fe200078ec0ff */
[----:B------:R-:W-:Y:S01]  /*5f20*/  UIADD3 UR5, UPT, UPT, UR5, 0xb0, URZ ;  /* 0x000000b005057890 */ /* 0x000fe2000fffe0ff */
[C---:B------:R-:W-:Y:S01]  /*5f30*/  SHF.L.U32 R68, R72.reuse, 0x10, RZ ;  /* 0x0000001048447819 */ /* 0x040fe200000006ff */
[----:B------:R-:W-:Y:S01]  /*5f40*/  FMUL R41, R65, R47 ;  /* 0x0000002f41297220 */ /* 0x000fe20000400000 */
[----:B------:R-:W-:Y:S01]  /*5f50*/  LOP3.LUT R69, R72, 0xffff0000, RZ, 0xc0, !PT ;  /* 0xffff000048457812 */ /* 0x000fe200078ec0ff */
[----:B------:R-:W-:Y:S01]  /*5f60*/  UPRMT UR5, UR38, 0x654, UR5 ;  /* 0x0000065426057896 */ /* 0x000fe20008000005 */
[----:B------:R-:W-:Y:S01]  /*5f70*/  SHF.L.U32 R70, R73, 0x10, RZ ;  /* 0x0000001049467819 */ /* 0x000fe200000006ff */
[----:B------:R-:W-:Y:S01]  /*5f80*/  FFMA R0, R67, R68, R0 ;  /* 0x0000004443007223 */ /* 0x000fe20000000000 */
[----:B------:R-:W-:Y:S01]  /*5f90*/  LOP3.LUT R71, R73, 0xffff0000, RZ, 0xc0, !PT ;  /* 0xffff000049477812 */ /* 0x000fe200078ec0ff */
[C---:B------:R-:W-:Y:S01]  /*5fa0*/  FFMA R2, R67.reuse, R69, R2 ;  /* 0x0000004543027223 */ /* 0x040fe20000000002 */
[C---:B------:R-:W-:Y:S01]  /*5fb0*/  SHF.L.U32 R72, R74.reuse, 0x10, RZ ;  /* 0x000000104a487819 */ /* 0x040fe200000006ff */
[C---:B------:R-:W-:Y:S01]  /*5fc0*/  FFMA R3, R67.reuse, R70, R3 ;  /* 0x0000004643037223 */ /* 0x040fe20000000003 */
[----:B------:R-:W-:Y:S01]  /*5fd0*/  LOP3.LUT R73, R74, 0xffff0000, RZ, 0xc0, !PT ;  /* 0xffff00004a497812 */ /* 0x000fe200078ec0ff */
[----:B------:R-:W-:Y:S01]  /*5fe0*/  FFMA R20, R67, R71, R20 ;  /* 0x0000004743147223 */ /* 0x000fe20000000014 */
[----:B------:R-:W-:Y:S01]  /*5ff0*/  SHF.L.U32 R74, R75, 0x10, RZ ;  /* 0x000000104b4a7819 */ /* 0x000fe200000006ff */
[----:B------:R-:W-:Y:S01]  /*6000*/  FFMA R21, R67, R72, R21 ;  /* 0x0000004843157223 */ /* 0x000fe20000000015 */
[----:B------:R-:W-:Y:S01]  /*6010*/  LOP3.LUT R75, R75, 0xffff0000, RZ, 0xc0, !PT ;  /* 0xffff00004b4b7812 */ /* 0x000fe200078ec0ff */
[C---:B------:R-:W-:Y:S01]  /*6020*/  FFMA R23, R67.reuse, R73, R23 ;  /* 0x0000004943177223 */ /* 0x040fe20000000017 */
[----:B------:R-:W-:Y:S01]  /*6030*/  F2FP.BF16.F32.PACK_AB R68, R2, R0 ;  /* 0x000000000244723e */ /* 0x000fe200000010ff */
[----:B------:R-:W-:Y:S01]  /*6040*/  FFMA R40, R67, R74, R40 ;  /* 0x0000004a43287223 */ /* 0x000fe20000000028 */
[----:B------:R-:W-:Y:S01]  /*6050*/  F2FP.BF16.F32.PACK_AB R69, R20, R3 ;  /* 0x000000031445723e */ /* 0x000fe200000010ff */
[----:B------:R-:W-:Y:S01]  /*6060*/  FMUL R42, R65, R48 ;  /* 0x00000030412a7220 */ /* 0x000fe20000400000 */
[----:B------:R-:W-:Y:S01]  /*6070*/  F2FP.BF16.F32.PACK_AB R70, R23, R21 ;  /* 0x000000151746723e */ /* 0x000fe200000010ff */
[C---:B------:R-:W-:Y:S01]  /*6080*/  FMUL R43, R65.reuse, R49 ;  /* 0x00000031412b7220 */ /* 0x040fe20000400000 */
[----:B------:R-:W-:Y:S01]  /*6090*/  SHF.L.U32 R86, R92, 0x10, RZ ;  /* 0x000000105c567819 */ /* 0x000fe200000006ff */
        /* <DEDUP_REMOVED lines=8> */
[C---:B------:R-:W-:Y:S01]  /*6120*/  FMUL R48, R65.reuse, R54 ;  /* 0x0000003641307220 */ /* 0x040fe20000400000 */
[C---:B------:R-:W-:Y:S01]  /*6130*/  SHF.L.U32 R54, R78.reuse, 0x10, RZ ;  /* 0x000000104e367819 */ /* 0x040fe200000006ff */
[----:B------:R-:W-:Y:S01]  /*6140*/  FMUL R49, R65, R55 ;  /* 0x0000003741317220 */ /* 0x000fe20000400000 */
[----:B------:R-:W-:Y:S01]  /*6150*/  LOP3.LUT R55, R78, 0xffff0000, RZ, 0xc0, !PT ;  /* 0xffff00004e377812 */ /* 0x000fe200078ec0ff */
[----:B------:R-:W-:Y:S01]  /*6160*/  FFMA R41, R67, R75, R41 ;  /* 0x0000004b43297223 */ /* 0x000fe20000000029 */
        /* <DEDUP_REMOVED lines=8> */
[----:B------:R-:W-:Y:S01]  /*61f0*/  F2FP.BF16.F32.PACK_AB R71, R41, R40 ;  /* 0x000000282947723e */ /* 0x000fe200000010ff */
[----:B------:R-:W1:Y:S01]  /*6200*/  LDTM.x16 R4, tmem[UR4+0x20] ;  /* 0x00002004000479ee */ /* 0x000e620008240000 */
[----:B------:R-:W-:Y:S01]  /*6210*/  F2FP.BF16.F32.PACK_AB R40, R43, R42 ;  /* 0x0000002a2b28723e */ /* 0x000fe200000010ff */
[----:B------:R-:W-:Y:S01]  /*6220*/  FFMA R46, R67, R54, R46 ;  /* 0x00000036432e7223 */ /* 0x000fe2000000002e */
[----:B------:R-:W-:Y:S01]  /*6230*/  LOP3.LUT R87, R92, 0xffff0000, RZ, 0xc0, !PT ;  /* 0xffff00005c577812 */ /* 0x000fe200078ec0ff */
[----:B------:R-:W-:Y:S01]  /*6240*/  FMUL R24, R65, R24 ;  /* 0x0000001841187220 */ /* 0x000fe20000400000 */
[----:B------:R-:W-:Y:S01]  /*6250*/  F2FP.BF16.F32.PACK_AB R41, R45, R44 ;  /* 0x0000002c2d29723e */ /* 0x000fe200000010ff */
[----:B------:R-:W-:Y:S01]  /*6260*/  FFMA R47, R67, R55, R47 ;  /* 0x00000037432f7223 */ /* 0x000fe2000000002f */
[----:B------:R-:W-:Y:S01]  /*6270*/  SHF.L.U32 R88, R93, 0x10, RZ ;  /* 0x000000105d587819 */ /* 0x000fe200000006ff */
[----:B------:R-:W-:Y:S01]  /*6280*/  FMUL R25, R65, R25 ;  /* 0x0000001941197220 */ /* 0x000fe20000400000 */
[----:B------:R-:W-:Y:S01]  /*6290*/  LOP3.LUT R89, R93, 0xffff0000, RZ, 0xc0, !PT ;  /* 0xffff00005d597812 */ /* 0x000fe200078ec0ff */
[----:B------:R-:W-:Y:S01]  /*62a0*/  FFMA R48, R67, R76, R48 ;  /* 0x0000004c43307223 */ /* 0x000fe20000000030 */
[----:B------:R-:W-:Y:S01]  /*62b0*/  F2FP.BF16.F32.PACK_AB R42, R47, R46 ;  /* 0x0000002e2f2a723e */ /* 0x000fe200000010ff */
[----:B------:R-:W-:Y:S01]  /*62c0*/  FMUL R26, R65, R26 ;  /* 0x0000001a411a7220 */ /* 0x000fe20000400000 */
[C---:B------:R-:W-:Y:S01]  /*62d0*/  SHF.L.U32 R90, R94.reuse, 0x10, RZ ;  /* 0x000000105e5a7819 */ /* 0x040fe200000006ff */
[----:B------:R-:W-:Y:S01]  /*62e0*/  FFMA R49, R67, R77, R49 ;  /* 0x0000004d43317223 */ /* 0x000fe20000000031 */
[----:B------:R-:W-:Y:S01]  /*62f0*/  LOP3.LUT R91, R94, 0xffff0000, RZ, 0xc0, !PT ;  /* 0xffff00005e5b7812 */ /* 0x000fe200078ec0ff */
[----:B------:R-:W-:Y:S01]  /*6300*/  FMUL R27, R65, R27 ;  /* 0x0000001b411b7220 */ /* 0x000fe20000400000 */
[----:B------:R-:W-:Y:S01]  /*6310*/  SHF.L.U32 R92, R95, 0x10, RZ ;  /* 0x000000105f5c7819 */ /* 0x000fe200000006ff */
[----:B------:R-:W-:Y:S01]  /*6320*/  FFMA R24, R67, R78, R24 ;  /* 0x0000004e43187223 */ /* 0x000fe20000000018 */
[----:B------:R-:W-:Y:S01]  /*6330*/  F2FP.BF16.F32.PACK_AB R43, R49, R48 ;  /* 0x00000030312b723e */ /* 0x000fe200000010ff */
[----:B------:R-:W-:Y:S01]  /*6340*/  FMUL R28, R65, R28 ;  /* 0x0000001c411c7220 */ /* 0x000fe20000400000 */
[----:B------:R-:W-:Y:S01]  /*6350*/  LOP3.LUT R93, R95, 0xffff0000, RZ, 0xc0, !PT ;  /* 0xffff00005f5d7812 */ /* 0x000fe200078ec0ff */
[----:B------:R-:W-:Y:S01]  /*6360*/  NOP ;  /* 0x0000000000007918 */ /* 0x000fe20000000000 */
[C---:B------:R-:W-:Y:S01]  /*6370*/  SHF.L.U32 R94, R100.reuse, 0x10, RZ ;  /* 0x00000010645e7819 */ /* 0x040fe200000006ff */
[----:B-1----:R-:W-:Y:S01]  /*6380*/  SYNCS.ARRIVE.TRANS64.RED.A1T0 RZ, [UR5], RZ ;  /* 0x000000ffffff79a7 */ /* 0x002fe20008100405 */
[----:B------:R-:W-:Y:S01]  /*6390*/  LOP3.LUT R95, R100, 0xffff0000, RZ, 0xc0, !PT ;  /* 0xffff0000645f7812 */ /* 0x000fe200078ec0ff */
[----:B------:R1:W-:Y:S01]  /*63a0*/  STS.128 [R140+0x200], R68 ;  /* 0x000200448c007388 */ /* 0x0003e20000000c00 */
[----:B------:R-:W-:Y:S01]  /*63b0*/  SHF.L.U32 R96, R101, 0x10, RZ ;  /* 0x0000001065607819 */ /* 0x000fe200000006ff */
[----:B------:R-:W-:Y:S01]  /*63c0*/  FFMA R25, R67, R79, R25 ;  /* 0x0000004f43197223 */ /* 0x000fe20000000019 */
[----:B------:R-:W-:Y:S01]  /*63d0*/  LOP3.LUT R97, R101, 0xffff0000, RZ, 0xc0, !PT ;  /* 0xffff000065617812 */ /* 0x000fe200078ec0ff */
[C---:B------:R-:W-:Y:S01]  /*63e0*/  FFMA R26, R67.reuse, R80, R26 ;  /* 0x00000050431a7223 */ /* 0x040fe2000000001a */
[C---:B------:R-:W-:Y:S01]  /*63f0*/  FFMA R27, R67.reuse, R81, R27 ;  /* 0x00000051431b7223 */ /* 0x040fe2000000001b */
[C---:B------:R-:W-:Y:S01]  /*6400*/  SHF.L.U32 R98, R102.reuse, 0x10, RZ ;  /* 0x0000001066627819 */ /* 0x040fe200000006ff */
[----:B------:R-:W-:Y:S01]  /*6410*/  FFMA R28, R67, R82, R28 ;  /* 0x00000052431c7223 */ /* 0x000fe2000000001c */
[----:B------:R1:W-:Y:S01]  /*6420*/  STS.128 [R142], R40 ;  /* 0x000000288e007388 */ /* 0x0003e20000000c00 */
[----:B------:R-:W-:Y:S01]  /*6430*/  F2FP.BF16.F32.PACK_AB R24, R25, R24 ;  /* 0x000000181918723e */ /* 0x000fe200000010ff */
[----:B------:R-:W-:Y:S01]  /*6440*/  FMUL R29, R65, R29 ;  /* 0x0000001d411d7220 */ /* 0x000fe20000400000 */
[----:B------:R-:W-:Y:S01]  /*6450*/  F2FP.BF16.F32.PACK_AB R25, R27, R26 ;  /* 0x0000001a1b19723e */ /* 0x000fe200000010ff */
[C---:B------:R-:W-:Y:S01]  /*6460*/  FMUL R30, R65.reuse, R30 ;  /* 0x0000001e411e7220 */ /* 0x040fe20000400000 */
[----:B------:R-:W-:Y:S01]  /*6470*/  FMUL R31, R65, R31 ;  /* 0x0000001f411f7220 */ /* 0x000fe20000400000 */
[----:B------:R-:W-:Y:S01]  /*6480*/  FFMA R29, R67, R83, R29 ;  /* 0x00000053431d7223 */ /* 0x000fe2000000001d */
[----:B------:R-:W-:Y:S01]  /*6490*/  FMUL R32, R65, R32 ;  /* 0x0000002041207220 */ /* 0x000fe20000400000 */
[----:B------:R-:W-:Y:S01]  /*64a0*/  LOP3.LUT R99, R102, 0xffff0000, RZ, 0xc0, !PT ;  /* 0xffff000066637812 */ /* 0x000fe200078ec0ff */
[C---:B------:R-:W-:Y:S01]  /*64b0*/  FFMA R30, R67.reuse, R84, R30 ;  /* 0x00000054431e7223 */ /* 0x040fe2000000001e */
[----:B------:R-:W-:Y:S01]  /*64c0*/  FFMA R31, R67, R85, R31 ;  /* 0x00000055431f7223 */ /* 0x000fe2000000001f */
[----:B------:R-:W-:Y:S01]  /*64d0*/  F2FP.BF16.F32.PACK_AB R26, R29, R28 ;  /* 0x0000001c1d1a723e */ /* 0x000fe200000010ff */
[----:B------:R-:W-:Y:S01]  /*64e0*/  FFMA R32, R67, R86, R32 ;  /* 0x0000005643207223 */ /* 0x000fe20000000020 */
[----:B------:R-:W-:Y:S01]  /*64f0*/  FMUL R33, R65, R33 ;  /* 0x0000002141217220 */ /* 0x000fe20000400000 */
[----:B------:R-:W-:Y:S01]  /*6500*/  SHF.L.U32 R100, R103, 0x10, RZ ;  /* 0x0000001067647819 */ /* 0x000fe200000006ff */
[----:B------:R-:W-:Y:S01]  /*6510*/  FMUL R34, R65, R34 ;  /* 0x0000002241227220 */ /* 0x000fe20000400000 */
[----:B------:R-:W-:Y:S01]  /*6520*/  F2FP.BF16.F32.PACK_AB R27, R31, R30 ;  /* 0x0000001e1f1b723e */ /* 0x000fe200000010ff */
[----:B------:R-:W-:Y:S01]  /*6530*/  FFMA R33, R67, R87, R33 ;  /* 0x0000005743217223 */ /* 0x000fe20000000021 */
[C---:B------:R-:W-:Y:S01]  /*6540*/  FMUL R35, R65.reuse, R35 ;  /* 0x0000002341237220 */ /* 0x040fe20000400000 */
[C---:B------:R-:W-:Y:S01]  /*6550*/  FMUL R36, R65.reuse, R36 ;  /* 0x0000002441247220 */ /* 0x040fe20000400000 */
[----:B------:R-:W-:Y:S01]  /*6560*/  FMUL R37, R65, R37 ;  /* 0x0000002541257220 */ /* 0x000fe20000400000 */
[----:B------:R1:W-:Y:S01]  /*6570*/  STS.128 [R140+0x1200], R24 ;  /* 0x001200188c007388 */ /* 0x0003e20000000c00 */
[----:B------:R-:W-:Y:S01]  /*6580*/  LOP3.LUT R101, R103, 0xffff0000, RZ, 0xc0, !PT ;  /* 0xffff000067657812 */ /* 0x000fe200078ec0ff */
[----:B------:R-:W-:Y:S01]  /*6590*/  FFMA R34, R67, R88, R34 ;  /* 0x0000005843227223 */ /* 0x000fe20000000022 */
[----:B------:R-:W-:Y:S01]  /*65a0*/  F2FP.BF16.F32.PACK_AB R32, R33, R32 ;  /* 0x000000202120723e */ /* 0x000fe200000010ff */
[C---:B------:R-:W-:Y:S01]  /*65b0*/  FFMA R35, R67.reuse, R89, R35 ;  /* 0x0000005943237223 */ /* 0x040fe20000000023 */
[C---:B------:R-:W-:Y:S01]  /*65c0*/  FFMA R36, R67.reuse, R90, R36 ;  /* 0x0000005a43247223 */ /* 0x040fe20000000024 */
[C---:B------:R-:W-:Y:S01]  /*65d0*/  SHF.L.U32 R102, R108.reuse, 0x10, RZ ;  /* 0x000000106c667819 */ /* 0x040fe200000006ff */
[----:B------:R-:W-:Y:S01]  /*65e0*/  FFMA R37, R67, R91, R37 ;  /* 0x0000005b43257223 */ /* 0x000fe20000000025 */
[C---:B------:R-:W-:Y:S01]  /*65f0*/  FMUL R38, R65.reuse, R38 ;  /* 0x0000002641267220 */ /* 0x040fe20000400000 */
[C---:B------:R-:W-:Y:S01]  /*6600*/  FMUL R39, R65.reuse, R39 ;  /* 0x0000002741277220 */ /* 0x040fe20000400000 */
[C---:B------:R-:W-:Y:S01]  /*6610*/  FMUL R4, R65.reuse, R4 ;  /* 0x0000000441047220 */ /* 0x040fe20000400000 */
[----:B------:R-:W-:Y:S01]  /*6620*/  FMUL R5, R65, R5 ;  /* 0x0000000541057220 */ /* 0x000fe20000400000 */
[----:B------:R-:W-:Y:S01]  /*6630*/  FFMA R38, R67, R92, R38 ;  /* 0x0000005c43267223 */ /* 0x000fe20000000026 */
        /* <DEDUP_REMOVED lines=9> */
[----:B------:R-:W-:Y:S01]  /*66d0*/  F2FP.BF16.F32.PACK_AB R33, R35, R34 ;  /* 0x000000222321723e */ /* 0x000fe200000010ff */
[----:B------:R-:W-:Y:S01]  /*66e0*/  FFMA R7, R67, R97, R7 ;  /* 0x0000006143077223 */ /* 0x000fe20000000007 */
[----:B------:R-:W-:Y:S01]  /*66f0*/  FMUL R11, R65, R11 ;  /* 0x0000000b410b7220 */ /* 0x000fe20000400000 */
[----:B------:R-:W-:Y:S01]  /*6700*/  F2FP.BF16.F32.PACK_AB R34, R37, R36 ;  /* 0x000000242522723e */ /* 0x000fe200000010ff */
[----:B------:R-:W-:Y:S01]  /*6710*/  FFMA R8, R67, R98, R8 ;  /* 0x0000006243087223 */ /* 0x000fe20000000008 */
[----:B------:R-:W-:Y:S01]  /*6720*/  F2FP.BF16.F32.PACK_AB R35, R39, R38 ;  /* 0x000000262723723e */ /* 0x000fe200000010ff */
[----:B------:R-:W-:Y:S01]  /*6730*/  FMUL R12, R65, R12 ;  /* 0x0000000c410c7220 */ /* 0x000fe20000400000 */
[----:B------:R-:W-:Y:S01]  /*6740*/  LOP3.LUT R103, R108, 0xffff0000, RZ, 0xc0, !PT ;  /* 0xffff00006c677812 */ /* 0x000fe200078ec0ff */
[----:B------:R-:W-:Y:S01]  /*6750*/  FFMA R9, R67, R99, R9 ;  /* 0x0000006343097223 */ /* 0x000fe20000000009 */
[----:B------:R-:W-:Y:S01]  /*6760*/  SHF.L.U32 R104, R109, 0x10, RZ ;  /* 0x000000106d687819 */ /* 0x000fe200000006ff */
[----:B------:R1:W-:Y:S01]  /*6770*/  STS.128 [R142+0x1000], R32 ;  /* 0x001000208e007388 */ /* 0x0003e20000000c00 */
[----:B------:R-:W-:Y:S01]  /*6780*/  FMUL R13, R65, R13 ;  /* 0x0000000d410d7220 */ /* 0x000fe20000400000 */
[----:B------:R-:W-:Y:S01]  /*6790*/  FFMA R10, R67, R100, R10 ;  /* 0x00000064430a7223 */ /* 0x000fe2000000000a */
[----:B------:R-:W-:Y:S01]  /*67a0*/  LOP3.LUT R105, R109, 0xffff0000, RZ, 0xc0, !PT ;  /* 0xffff00006d697812 */ /* 0x000fe200078ec0ff */
[----:B------:R-:W-:Y:S01]  /*67b0*/  FMUL R14, R65, R14 ;  /* 0x0000000e410e7220 */ /* 0x000fe20000400000 */
[----:B------:R-:W-:Y:S01]  /*67c0*/  FFMA R11, R67, R101, R11 ;  /* 0x00000065430b7223 */ /* 0x000fe2000000000b */
[C---:B------:R-:W-:Y:S01]  /*67d0*/  SHF.L.U32 R106, R110.reuse, 0x10, RZ ;  /* 0x000000106e6a7819 */ /* 0x040fe200000006ff */
[----:B------:R-:W-:Y:S01]  /*67e0*/  FMUL R15, R65, R15 ;  /* 0x0000000f410f7220 */ /* 0x000fe20000400000 */
[----:B------:R-:W-:Y:S01]  /*67f0*/  FFMA R12, R67, R102, R12 ;  /* 0x00000066430c7223 */ /* 0x000fe2000000000c */
[----:B------:R-:W-:Y:S01]  /*6800*/  LOP3.LUT R107, R110, 0xffff0000, RZ, 0xc0, !PT ;  /* 0xffff00006e6b7812 */ /* 0x000fe200078ec0ff */
[----:B------:R-:W-:Y:S01]  /*6810*/  FMUL R16, R65, R16 ;  /* 0x0000001041107220 */ /* 0x000fe20000400000 */
[----:B------:R-:W-:Y:S01]  /*6820*/  FFMA R13, R67, R103, R13 ;  /* 0x00000067430d7223 */ /* 0x000fe2000000000d */
[----:B------:R-:W-:Y:S01]  /*6830*/  SHF.L.U32 R108, R111, 0x10, RZ ;  /* 0x000000106f6c7819 */ /* 0x000fe200000006ff */
[----:B------:R-:W-:Y:S01]  /*6840*/  FMUL R17, R65, R17 ;  /* 0x0000001141117220 */ /* 0x000fe20000400000 */
[----:B------:R-:W-:Y:S01]  /*6850*/  F2FP.BF16.F32.PACK_AB R4, R5, R4 ;  /* 0x000000040504723e */ /* 0x000fe200000010ff */
[----:B------:R-:W-:Y:S01]  /*6860*/  FFMA R14, R67, R104, R14 ;  /* 0x00000068430e7223 */ /* 0x000fe2000000000e */
[----:B------:R-:W-:Y:S01]  /*6870*/  LOP3.LUT R109, R111, 0xffff0000, RZ, 0xc0, !PT ;  /* 0xffff00006f6d7812 */ /* 0x000fe200078ec0ff */
[----:B------:R-:W-:Y:S01]  /*6880*/  FMUL R18, R65, R18 ;  /* 0x0000001241127220 */ /* 0x000fe20000400000 */
[----:B------:R-:W-:Y:S01]  /*6890*/  F2FP.BF16.F32.PACK_AB R5, R7, R6 ;  /* 0x000000060705723e */ /* 0x000fe200000010ff */
[----:B------:R-:W-:Y:S01]  /*68a0*/  FFMA R15, R67, R105, R15 ;  /* 0x00000069430f7223 */ /* 0x000fe2000000000f */
[----:B------:R-:W-:Y:S01]  /*68b0*/  FMUL R19, R65, R19 ;  /* 0x0000001341137220 */ /* 0x000fe20000400000 */
[----:B------:R-:W-:Y:S01]  /*68c0*/  F2FP.BF16.F32.PACK_AB R6, R9, R8 ;  /* 0x000000080906723e */ /* 0x000fe200000010ff */
[----:B------:R-:W-:Y:S01]  /*68d0*/  FFMA R16, R67, R106, R16 ;  /* 0x0000006a43107223 */ /* 0x000fe20000000010 */
[----:B------:R-:W-:Y:S01]  /*68e0*/  F2FP.BF16.F32.PACK_AB R7, R11, R10 ;  /* 0x0000000a0b07723e */ /* 0x000fe200000010ff */
[C---:B------:R-:W-:Y:S01]  /*68f0*/  FFMA R17, R67.reuse, R107, R17 ;  /* 0x0000006b43117223 */ /* 0x040fe20000000011 */
[C---:B------:R-:W-:Y:S01]  /*6900*/  FFMA R18, R67.reuse, R108, R18 ;  /* 0x0000006c43127223 */ /* 0x040fe20000000012 */
[----:B------:R-:W-:Y:S01]  /*6910*/  FFMA R19, R67, R109, R19 ;  /* 0x0000006d43137223 */ /* 0x000fe20000000013 */
[----:B------:R-:W-:Y:S01]  /*6920*/  F2FP.BF16.F32.PACK_AB R12, R13, R12 ;  /* 0x0000000c0d0c723e */ /* 0x000fe200000010ff */
[----:B------:R1:W-:Y:S01]  /*6930*/  STS.128 [R140+0x2200], R4 ;  /* 0x002200048c007388 */ /* 0x0003e20000000c00 */
[----:B------:R-:W-:Y:S01]  /*6940*/  F2FP.BF16.F32.PACK_AB R13, R15, R14 ;  /* 0x0000000e0f0d723e */ /* 0x000fe200000010ff */
[----:B------:R-:W-:Y:S01]  /*6950*/  UIADD3 UR5, UPT, UPT, UR39, 0x1, URZ ;  /* 0x0000000127057890 */ /* 0x000fe2000fffe0ff */
[----:B------:R-:W-:Y:S01]  /*6960*/  F2FP.BF16.F32.PACK_AB R14, R17, R16 ;  /* 0x00000010110e723e */ /* 0x000fe200000010ff */
[----:B------:R-:W-:Y:S01]  /*6970*/  BSSY.RECONVERGENT B0, `(.L_x_94) ;  /* 0x0000020000007945 */ /* 0x000fe20003800200 */
[----:B------:R-:W-:Y:S05]  /*6980*/  F2FP.BF16.F32.PACK_AB R15, R19, R18 ;  /* 0x00000012130f723e */ /* 0x000fea00000010ff */
[----:B------:R1:W-:Y:S01]  /*6990*/  STS.128 [R142+0x2000], R12 ;  /* 0x0020000c8e007388 */ /* 0x0003e20000000c00 */
[----:B------:R-:W-:Y:S01]  /*69a0*/  @!PT LDS RZ, [RZ] ;  /* 0x00000000fffff984 */ /* 0x000fe20000000800 */
[----:B------:R-:W-:Y:S01]  /*69b0*/  @!PT LDS RZ, [RZ] ;  /* 0x00000000fffff984 */ /* 0x000fe20000000800 */
[----:B------:R-:W-:Y:S01]  /*69c0*/  @!PT LDS RZ, [RZ] ;  /* 0x00000000fffff984 */ /* 0x000fe20000000800 */
[----:B------:R-:W-:Y:S01]  /*69d0*/  @!PT LDS RZ, [RZ] ;  /* 0x00000000fffff984 */ /* 0x000fe20000000800 */
[----:B------:R3:W-:Y:S07]  /*69e0*/  MEMBAR.ALL.CTA ;  /* 0x0000000000007992 */ /* 0x0007ee0000008000 */
[----:B---3--:R-:W3:Y:S02]  /*69f0*/  FENCE.VIEW.ASYNC.S ;  /* 0x00000000000073c6 */ /* 0x008ee40000000000 */
[----:B---3--:R-:W-:Y:S06]  /*6a00*/  BAR.SYNC.DEFER_BLOCKING 0x1, 0x80 ;  /* 0x0042000000007b1d */ /* 0x008fec0000010000 */
[----:B------:R-:W-:Y:S05]  /*6a10*/  @P0 BRA `(.L_x_95) ;  /* 0x0000000000540947 */ /* 0x000fea0003800000 */
[----:B------:R-:W-:Y:S01]  /*6a20*/  R2UR UR9, R124 ;  /* 0x000000007c0972ca */ /* 0x000fe200000e0000 */
[----:B------:R-:W-:Y:S01]  /*6a30*/  UIADD3 UR6, UP0, UPT, UR48, 0x680, URZ ;  /* 0x0000068030067890 */ /* 0x000fe2000ff1e0ff */
[----:B------:R-:W-:Y:S01]  /*6a40*/  R2UR UR10, R125 ;  /* 0x000000007d0a72ca */ /* 0x000fe200000e0000 */
[----:B------:R-:W-:Y:S02]  /*6a50*/  UIMAD UR4, UR39, 0x3000, UR37 ;  /* 0x00003000270478a4 */ /* 0x000fe4000f8e0225 */
[----:B------:R-:W-:Y:S02]  /*6a60*/  UIADD3.X UR7, UPT, UPT, URZ, UR49, URZ, UP0, !UPT ;  /* 0x00000031ff077290 */ /* 0x000fe400087fe4ff */
[----:B------:R-:W-:Y:S01]  /*6a70*/  UIADD3 UR8, UPT, UPT, UR4, 0x200, URZ ;  /* 0x0000020004087890 */ /* 0x000fe2000fffe0ff */
[----:B------:R-:W-:Y:S01]  /*6a80*/  UMOV UR11, UR36 ;  /* 0x00000024000b7c82 */ /* 0x000fe20008000000 */
[----:B------:R-:W-:Y:S01]  /*6a90*/  UIADD3 UR12, UPT, UPT, UR4, 0x1200, URZ ;  /* 0x00001200040c7890 */ /* 0x000fe2000fffe0ff */
[----:B------:R-:W-:Y:S03]  /*6aa0*/  UMOV UR15, UR36 ;  /* 0x00000024000f7c82 */ /* 0x000fe60008000000 */
[----:B------:R-:W-:Y:S02]  /*6ab0*/  UIMAD UR9, UR9, 0x30, URZ ;  /* 0x00000030090978a4 */ /* 0x000fe4000f8e02ff */
[----:B------:R-:W-:Y:S02]  /*6ac0*/  USHF.L.U32 UR10, UR10, 0x7, URZ ;  /* 0x000000070a0a7899 */ /* 0x000fe400080006ff */
[----:B------:R-:W-:Y:S02]  /*6ad0*/  UIADD3 UR13, UPT, UPT, UR9, 0x10, URZ ;  /* 0x00000010090d7890 */ /* 0x000fe4000fffe0ff */
[----:B------:R-:W-:Y:S02]  /*6ae0*/  UIADD3 UR16, UPT, UPT, UR4, 0x2200, URZ ;  /* 0x0000220004107890 */ /* 0x000fe4000fffe0ff */
[----:B------:R-:W-:Y:S01]  /*6af0*/  UIADD3 UR17, UPT, UPT, UR9, 0x20, URZ ;  /* 0x0000002009117890 */ /* 0x000fe2000fffe0ff */
[----:B------:R-:W-:Y:S02]  /*6b00*/  UMOV UR14, UR10 ;  /* 0x0000000a000e7c82 */ /* 0x000fe40008000000 */
[----:B------:R3:W-:Y:S01]  /*6b10*/  UTMASTG.3D [UR8], [UR6] ;  /* 0x00000008060073b5 */ /* 0x0007e20008010000 */
[----:B------:R-:W-:Y:S01]  /*6b20*/  UMOV UR19, UR36 ;  /* 0x0000002400137c82 */ /* 0x000fe20008000000 */
[----:B------:R-:W-:Y:S01]  /*6b30*/  UMOV UR18, UR10 ;  /* 0x0000000a00127c82 */ /* 0x000fe20008000000 */
[----:B------:R3:W-:Y:S03]  /*6b40*/  UTMASTG.3D [UR12], [UR6] ;  /* 0x0000000c060073b5 */ /* 0x0007e60008010000 */
[----:B------:R3:W-:Y:S02]  /*6b50*/  UTMASTG.3D [UR16], [UR6] ;  /* 0x00000010060073b5 */ /* 0x0007e40008010000 */
[----:B---3--:R0:W-:Y:S02]  /*6b60*/  UTMACMDFLUSH ;  /* 0x00000000000079b7 */ /* 0x0081e40000000000 */
.L_x_95:
[----:B------:R-:W-:Y:S05]  /*6b70*/  BSYNC.RECONVERGENT B0 ;  /* 0x0000000000007941 */ /* 0x000fea0003800200 */
.L_x_94:
[----:B------:R-:W-:Y:S04]  /*6b80*/  BSSY.RECONVERGENT B0, `(.L_x_96) ;  /* 0x0000003000007945 */ /* 0x000fe80003800200 */
[----:B------:R-:W-:Y:S05]  /*6b90*/  @P0 BRA `(.L_x_97) ;  /* 0x0000000000040947 */ /* 0x000fea0003800000 */
[----:B------:R-:W-:Y:S04]  /*6ba0*/  DEPBAR.LE SB0, 0x0 ;  /* 0x000080000000791a */ /* 0x000fe80000000000 */
.L_x_97:
[----:B------:R-:W-:Y:S05]  /*6bb0*/  BSYNC.RECONVERGENT B0 ;  /* 0x0000000000007941 */ /* 0x000fea0003800200 */
.L_x_96:
[----:B------:R-:W-:Y:S01]  /*6bc0*/  BAR.SYNC.DEFER_BLOCKING 0x1, 0x80 ;  /* 0x0042000000007b1d */ /* 0x000fe20000010000 */
[----:B------:R-:W-:Y:S01]  /*6bd0*/  UIADD3 UR45, UPT, UPT, UR45, 0x1, URZ ;  /* 0x000000012d2d7890 */ /* 0x000fe2000fffe0ff */
[----:B------:R-:W-:Y:S03]  /*6be0*/  IADD3 R66, PT, PT, R66, 0x1, RZ ;  /* 0x0000000142427810 */ /* 0x000fe60007ffe0ff */
[----:B------:R-:W-:Y:S09]  /*6bf0*/  UISETP.NE.AND UP0, UPT, UR45, URZ, UPT ;  /* 0x000000ff2d00728c */ /* 0x000ff2000bf05270 */
[----:B------:R-:W-:Y:S05]  /*6c00*/  BRA.U !UP0, `(.L_x_98) ;  /* 0x0000000108287547 */ /* 0x000fea000b800000 */
[----:B------:R-:W-:Y:S01]  /*6c10*/  ISETP.NE.AND P0, PT, R143, RZ, PT ;  /* 0x000000ff8f00720c */ /* 0x000fe20003f05270 */
[----:B------:R-:W-:Y:S11]  /*6c20*/  IMAD.U32 R0, RZ, RZ, UR38 ;  /* 0x00000026ff007e24 */ /* 0x000ff6000f8e00ff */
[----:B------:R-:W-:Y:S01]  /*6c30*/  @!UPT UIADD3 URZ, UPT, UPT, URZ, URZ, URZ ;  /* 0x000000fffffff290 */ /* 0x000fe2000fffe0ff */
[C---:B------:R-:W-:Y:S01]  /*6c40*/  @P0 LEA R2, R134.reuse, UR37, 0x3 ;  /* 0x0000002586020c11 */ /* 0x040fe2000f8e18ff */
[----:B------:R-:W-:Y:S04]  /*6c50*/  VIADD R134, R134, 0x1 ;  /* 0x0000000186867836 */ /* 0x000fe80000000000 */
[----:B------:R-:W-:Y:S05]  /*6c60*/  @P0 VIADD R2, R2, 0x50 ;  /* 0x0000005002020836 */ /* 0x000fea0000000000 */
[----:B------:R-:W-:Y:S04]  /*6c70*/  @P0 PRMT R0, R0, 0x654, R2 ;  /* 0x0000065400000816 */ /* 0x000fe80000000002 */
[----:B------:R3:W-:Y:S01]  /*6c80*/  @P0 SYNCS.ARRIVE.TRANS64.RED.A1T0 RZ, [R0+URZ], RZ ;  /* 0x000000ff00ff09a7 */ /* 0x0007e200081004ff */
[C---:B------:R-:W-:Y:S04]  /*6c90*/  ISETP.NE.AND P0, PT, R134.reuse, 0x2, PT ;  /* 0x000000028600780c */ /* 0x040fe80003f05270 */
[----:B------:R-:W-:Y:S09]  /*6ca0*/  SEL R134, R134, RZ, P0 ;  /* 0x000000ff86867207 */ /* 0x000ff20000000000 */
.L_x_98:
[----:B------:R-:W-:Y:S01]  /*6cb0*/  ISETP.NE.AND P2, PT, R139, RZ, PT ;  /* 0x000000ff8b00720c */ /* 0x000fe20003f45270 */
[----:B------:R-:W-:Y:S01]  /*6cc0*/  UISETP.NE.AND UP0, UPT, UR5, 0x2, UPT ;  /* 0x000000020500788c */ /* 0x000fe2000bf05270 */
[----:B------:R-:W-:Y:S01]  /*6cd0*/  ISETP.NE.AND P0, PT, R141, 0x2, PT ;  /* 0x000000028d00780c */ /* 0x000fe20003f05270 */
[----:B------:R-:W-:Y:S01]  /*6ce0*/  IMAD.IADD R124, R63, 0x1, R122 ;  /* 0x000000013f7c7824 */ /* 0x000fe200078e027a */
[----:B------:R-:W-:Y:S01]  /*6cf0*/  ISETP.NE.AND P1, PT, R66, 0x4, PT ;  /* 0x000000044200780c */ /* 0x000fe20003f25270 */
[----:B------:R-:W-:Y:S01]  /*6d00*/  USEL UR4, URZ, 0x1, UP0 ;  /* 0x00000001ff047887 */ /* 0x000fe20008000000 */
[----:B------:R-:W-:Y:S01]  /*6d10*/  SEL R2, RZ, 0x1, P0 ;  /* 0x00000001ff027807 */ /* 0x000fe20000000000 */
[----:B------:R-:W-:Y:S01]  /*6d20*/  USEL UR39, UR5, URZ, UP0 ;  /* 0x000000ff05277287 */ /* 0x000fe20008000000 */
[----:B---3--:R-:W-:Y:S01]  /*6d30*/  SEL R0, RZ, 0x1, P1 ;  /* 0x00000001ff007807 */ /* 0x008fe20000800000 */
[----:B------:R-:W-:Y:S01]  /*6d40*/  IMAD.IADD R125, R64, 0x1, R123 ;  /* 0x00000001407d7824 */ /* 0x000fe200078e027b */
[----:B------:R-:W-:Y:S02]  /*6d50*/  LOP3.LUT R135, R135, R2, RZ, 0x3c, !PT ;  /* 0x0000000287877212 */ /* 0x000fe400078e3cff */
[----:B------:R-:W-:Y:S02]  /*6d60*/  LOP3.LUT R137, R137, UR4, RZ, 0x3c, !PT ;  /* 0x0000000489897c12 */ /* 0x000fe4000f8e3cff */
[----:B------:R-:W-:Y:S02]  /*6d70*/  @P2 R2UR UR36, R133 ;  /* 0x00000000852422ca */ /* 0x000fe400000e0000 */
[----:B------:R-:W-:Y:S02]  /*6d80*/  LOP3.LUT R136, R136, R0, RZ, 0x3c, !PT ;  /* 0x0000000088887212 */ /* 0x000fe400078e3cff */
[----:B------:R-:W-:Y:S02]  /*6d90*/  SEL R141, R141, RZ, P0 ;  /* 0x000000ff8d8d7207 */ /* 0x000fe40000000000 */
[----:B------:R-:W-:Y:S01]  /*6da0*/  SEL R66, R66, RZ, P1 ;  /* 0x000000ff42427207 */ /* 0x000fe20000800000 */
[----:B------:R-:W-:Y:S08]  /*6db0*/  @P2 BRA `(.L_x_99) ;  /* 0xffffffdc00882947 */ /* 0x000ff0000383ffff */
[----:B------:R-:W-:-:S09]  /*6dc0*/  UISETP.NE.AND UP0, UPT, UR44, URZ, UPT ;  /* 0x000000ff2c00728c */ /* 0x000fd2000bf05270 */
[----:B------:R-:W-:Y:S05]  /*6dd0*/  BRA.U !UP0, `(.L_x_100) ;  /* 0x0000000108487547 */ /* 0x000fea000b800000 */
[----:B------:R-:W3:Y:S02]  /*6de0*/  LDCU.64 UR4, c[0x0][0x890] ;  /* 0x00011200ff0477ac */ /* 0x000ee40008000a00 */
[----:B---3--:R-:W-:-:S04]  /*6df0*/  UISETP.NE.U32.AND UP0, UPT, UR4, URZ, UPT ;  /* 0x000000ff0400728c */ /* 0x008fc8000bf05070 */
[----:B------:R-:W-:-:S09]  /*6e00*/  UISETP.NE.AND.EX UP0, UPT, UR5, URZ, UPT, UP0 ;  /* 0x000000ff0500728c */ /* 0x000fd2000bf05300 */
[----:B------:R-:W-:Y:S05]  /*6e10*/  BRA.U UP0, `(.L_x_101) ;  /* 0x00000001000c7547 */ /* 0x000fea000b800000 */
[----:B------:R-:W-:-:S13]  /*6e20*/  FSETP.NEU.AND P0, PT, R67, RZ, PT ;  /* 0x000000ff4300720b */ /* 0x000fda0003f0d000 */
[----:B------:R-:W-:Y:S05]  /*6e30*/  @!P0 EXIT ;  /* 0x000000000000894d */ /* 0x000fea0003800000 */
[----:B------:R-:W-:Y:S05]  /*6e40*/  BRA `(.L_x_100) ;  /* 0x00000000002c7947 */ /* 0x000fea0003800000 */
.L_x_101:
[----:B------:R-:W-:Y:S01]  /*6e50*/  LOP3.LUT P0, RZ, R126, 0xff, RZ, 0xc0, !PT ;  /* 0x000000ff7eff7812 */ /* 0x000fe2000780c0ff */
[----:B------:R-:W-:-:S12]  /*6e60*/  BSSY.RECONVERGENT B0, `(.L_x_100) ;  /* 0x0000009000007945 */ /* 0x000fd80003800200 */
[----:B------:R-:W-:Y:S05]  /*6e70*/  @P0 BRA `(.L_x_102) ;  /* 0x0000000000140947 */ /* 0x000fea0003800000 */
[----:B------:R-:W3:Y:S02]  /*6e80*/  LDCU.64 UR4, c[0x0][0x888] ;  /* 0x00011100ff0477ac */ /* 0x000ee40008000a00 */
[----:B---3--:R-:W-:-:S04]  /*6e90*/  ISETP.NE.U32.AND P0, PT, RZ, UR4, PT ;  /* 0x00000004ff007c0c */ /* 0x008fc8000bf05070 */
[----:B------:R-:W-:-:S13]  /*6ea0*/  ISETP.NE.AND.EX P0, PT, RZ, UR5, PT, P0 ;  /* 0x00000005ff007c0c */ /* 0x000fda000bf05300 */
[----:B------:R-:W-:Y:S05]  /*6eb0*/  @!P0 EXIT ;  /* 0x000000000000894d */ /* 0x000fea0003800000 */
[----:B------:R-:W-:Y:S05]  /*6ec0*/  BRA `(.L_x_103) ;  /* 0x0000000000087947 */ /* 0x000fea0003800000 */
.L_x_102:
[----:B------:R-:W-:-:S13]  /*6ed0*/  FSETP.NEU.AND P0, PT, R67, RZ, PT ;  /* 0x000000ff4300720b */ /* 0x000fda0003f0d000 */
[----:B------:R-:W-:Y:S05]  /*6ee0*/  @!P0 EXIT ;  /* 0x000000000000894d */ /* 0x000fea0003800000 */
.L_x_103:
[----:B------:R-:W-:Y:S05]  /*6ef0*/  BSYNC.RECONVERGENT B0 ;  /* 0x0000000000007941 */ /* 0x000fea0003800200 */
.L_x_100:
[----:B------:R-:W-:-:S04]  /*6f00*/  DEPBAR.LE SB0, 0x0 ;  /* 0x000080000000791a */ /* 0x000fc80000000000 */
[----:B------:R-:W-:Y:S05]  /*6f10*/  EXIT ;  /* 0x000000000000794d */ /* 0x000fea0003800000 */
.L_x_19:
[----:B--2---:R2:W1:Y:S02]  /*6f20*/  SYNCS.PHASECHK.TRANS64.TRYWAIT P0, [R2+URZ+0xe0], R3 ;  /* 0x0000e003020075a7 */ /* 0x00446400080011ff */
[----:B-1----:R-:W-:Y:S05]  /*6f30*/  @!P0 NANOSLEEP.SYNCS 0x989680 ;  /* 0x009896800000895d */ /* 0x002fea0003900000 */
[----:B------:R-:W1:Y:S02]  /*6f40*/  @!P0 SYNCS.PHASECHK.TRANS64 P0, [R2+URZ+0xe0], R3 ;  /* 0x0000e003020085a7 */ /* 0x000e6400080010ff */
[----:B-1----:R-:W-:Y:S05]  /*6f50*/  @!P0 BRA `(.L_x_19) ;  /* 0xfffffffc00f08947 */ /* 0x002fea000383ffff */
[----:B------:R-:W-:Y:S05]  /*6f60*/  BRA `(.L_x_104) ;  /* 0xffffffa4008c7947 */ /* 0x000fea000383ffff */
.L_x_22:
[----:B-1----:R-:W-:Y:S07]  /*6f70*/  MOV R2, UR33 ;  /* 0x0000002100027c02 */ /* 0x002fee0008000f00 */
.L_x_105:
[----:B-1----:R1:W2:Y:S02]  /*6f80*/  SYNCS.PHASECHK.TRANS64.TRYWAIT P0, [R2+URZ+0x20], R4 ;  /* 0x00002004020075a7 */ /* 0x0022a400080011ff */
[----:B--2---:R-:W-:Y:S05]  /*6f90*/  @!P0 NANOSLEEP.SYNCS 0x989680 ;  /* 0x009896800000895d */ /* 0x004fea0003900000 */
[----:B------:R-:W2:Y:S02]  /*6fa0*/  @!P0 SYNCS.PHASECHK.TRANS64 P0, [R2+URZ+0x20], R4 ;  /* 0x00002004020085a7 */ /* 0x000ea400080010ff */
[----:B--2---:R-:W-:Y:S05]  /*6fb0*/  @!P0 BRA `(.L_x_105) ;  /* 0xfffffffc00f08947 */ /* 0x004fea000383ffff */
[----:B------:R-:W-:Y:S05]  /*6fc0*/  BRA `(.L_x_21) ;  /* 0xffffffa400dc7947 */ /* 0x000fea000383ffff */
.L_x_28:
[----:B-1----:R-:W-:Y:S07]  /*6fd0*/  MOV R2, UR33 ;  /* 0x0000002100027c02 */ /* 0x002fee0008000f00 */
.L_x_106:
[----:B-1----:R1:W2:Y:S02]  /*6fe0*/  SYNCS.PHASECHK.TRANS64.TRYWAIT P0, [R2+URZ+0x20], R4 ;  /* 0x00002004020075a7 */ /* 0x0022a400080011ff */
[----:B--2---:R-:W-:Y:S05]  /*6ff0*/  @!P0 NANOSLEEP.SYNCS 0x989680 ;  /* 0x009896800000895d */ /* 0x004fea0003900000 */
[----:B------:R-:W2:Y:S02]  /*7000*/  @!P0 SYNCS.PHASECHK.TRANS64 P0, [R2+URZ+0x20], R4 ;  /* 0x00002004020085a7 */ /* 0x000ea400080010ff */
[----:B--2---:R-:W-:Y:S05]  /*7010*/  @!P0 BRA `(.L_x_106) ;  /* 0xfffffffc00f08947 */ /* 0x004fea000383ffff */
[----:B------:R-:W-:Y:S05]  /*7020*/  BRA `(.L_x_27) ;  /* 0xffffffa800b47947 */ /* 0x000fea000383ffff */
.L_x_32:
[----:B-1----:R1:W2:Y:S02]  /*7030*/  SYNCS.PHASECHK.TRANS64.TRYWAIT P0, [R2+URZ+0x70], R3 ;  /* 0x00007003020075a7 */ /* 0x0022a400080011ff */
[----:B--2---:R-:W-:Y:S05]  /*7040*/  @!P0 NANOSLEEP.SYNCS 0x989680 ;  /* 0x009896800000895d */ /* 0x004fea0003900000 */
[----:B------:R-:W2:Y:S02]  /*7050*/  @!P0 SYNCS.PHASECHK.TRANS64 P0, [R2+URZ+0x70], R3 ;  /* 0x00007003020085a7 */ /* 0x000ea400080010ff */
[----:B--2---:R-:W-:Y:S05]  /*7060*/  @!P0 BRA `(.L_x_32) ;  /* 0xfffffffc00f08947 */ /* 0x004fea000383ffff */
[----:B------:R-:W-:Y:S05]  /*7070*/  BRA `(.L_x_107) ;  /* 0xffffffac006c7947 */ /* 0x000fea000383ffff */
.L_x_36:
[----:B----4-:R-:W-:-:S07]  /*7080*/  MOV R0, UR5 ;  /* 0x0000000500007c02 */ /* 0x010fce0008000f00 */
.L_x_108:
[----:B-1----:R1:W2:Y:S02]  /*7090*/  SYNCS.PHASECHK.TRANS64.TRYWAIT P0, [R0+URZ], R2 ;  /* 0x00000002000075a7 */ /* 0x0022a400080011ff */
[----:B--2---:R-:W-:Y:S05]  /*70a0*/  @!P0 NANOSLEEP.SYNCS 0x989680 ;  /* 0x009896800000895d */ /* 0x004fea0003900000 */
[----:B------:R-:W2:Y:S02]  /*70b0*/  @!P0 SYNCS.PHASECHK.TRANS64 P0, [R0+URZ], R2 ;  /* 0x00000002000085a7 */ /* 0x000ea400080010ff */
[----:B--2---:R-:W-:Y:S05]  /*70c0*/  @!P0 BRA `(.L_x_108) ;  /* 0xfffffffc00f08947 */ /* 0x004fea000383ffff */
[----:B------:R-:W-:Y:S05]  /*70d0*/  BRA `(.L_x_109) ;  /* 0xffffffb000dc7947 */ /* 0x000fea000383ffff */
.L_x_37:
[----:B----4-:R-:W-:-:S07]  /*70e0*/  MOV R0, UR5 ;  /* 0x0000000500007c02 */ /* 0x010fce0008000f00 */
.L_x_110:
[----:B-1----:R1:W2:Y:S02]  /*70f0*/  SYNCS.PHASECHK.TRANS64.TRYWAIT P0, [R0+URZ], R3 ;  /* 0x00000003000075a7 */ /* 0x0022a400080011ff */
[----:B--2---:R-:W-:Y:S05]  /*7100*/  @!P0 NANOSLEEP.SYNCS 0x989680 ;  /* 0x009896800000895d */ /* 0x004fea0003900000 */
[----:B------:R-:W2:Y:S02]  /*7110*/  @!P0 SYNCS.PHASECHK.TRANS64 P0, [R0+URZ], R3 ;  /* 0x00000003000085a7 */ /* 0x000ea400080010ff */
[----:B--2---:R-:W-:Y:S05]  /*7120*/  @!P0 BRA `(.L_x_110) ;  /* 0xfffffffc00f08947 */ /* 0x004fea000383ffff */
[----:B------:R-:W-:Y:S05]  /*7130*/  BRA `(.L_x_111) ;  /* 0xffffffb000e87947 */ /* 0x000fea000383ffff */
.L_x_38:
[----:B----4-:R-:W-:-:S07]  /*7140*/  MOV R0, UR5 ;  /* 0x0000000500007c02 */ /* 0x010fce0008000f00 */
.L_x_112:
[----:B-1----:R1:W2:Y:S02]  /*7150*/  SYNCS.PHASECHK.TRANS64.TRYWAIT P0, [R0+URZ], R3 ;  /* 0x00000003000075a7 */ /* 0x0022a400080011ff */
[----:B--2---:R-:W-:Y:S05]  /*7160*/  @!P0 NANOSLEEP.SYNCS 0x989680 ;  /* 0x009896800000895d */ /* 0x004fea0003900000 */
[----:B------:R-:W2:Y:S02]  /*7170*/  @!P0 SYNCS.PHASECHK.TRANS64 P0, [R0+URZ], R3 ;  /* 0x00000003000085a7 */ /* 0x000ea400080010ff */
[----:B--2---:R-:W-:Y:S05]  /*7180*/  @!P0 BRA `(.L_x_112) ;  /* 0xfffffffc00f08947 */ /* 0x004fea000383ffff */
[----:B------:R-:W-:Y:S05]  /*7190*/  BRA `(.L_x_113) ;  /* 0xffffffb000f47947 */ /* 0x000fea000383ffff */
.L_x_41:
[----:B-1----:R1:W2:Y:S02]  /*71a0*/  SYNCS.PHASECHK.TRANS64.TRYWAIT P0, [R0+URZ+0xd0], R4 ;  /* 0x0000d004000075a7 */ /* 0x0022a400080011ff */
[----:B--2---:R-:W-:Y:S05]  /*71b0*/  @!P0 NANOSLEEP.SYNCS 0x989680 ;  /* 0x009896800000895d */ /* 0x004fea0003900000 */
[----:B------:R-:W2:Y:S02]  /*71c0*/  @!P0 SYNCS.PHASECHK.TRANS64 P0, [R0+URZ+0xd0], R4 ;  /* 0x0000d004000085a7 */ /* 0x000ea400080010ff */
[----:B--2---:R-:W-:Y:S05]  /*71d0*/  @!P0 BRA `(.L_x_41) ;  /* 0xfffffffc00f08947 */ /* 0x004fea000383ffff */
[----:B------:R-:W-:Y:S05]  /*71e0*/  BRA `(.L_x_114) ;  /* 0xffffffb400507947 */ /* 0x000fea000383ffff */
.L_x_42:
[----:B------:R-:W-:-:S07]  /*71f0*/  MOV R0, UR5 ;  /* 0x0000000500007c02 */ /* 0x000fce0008000f00 */
.L_x_115:
[----:B-1----:R1:W2:Y:S02]  /*7200*/  SYNCS.PHASECHK.TRANS64.TRYWAIT P0, [R0+URZ+0x80], R5 ;  /* 0x00008005000075a7 */ /* 0x0022a400080011ff */
[----:B--2---:R-:W-:Y:S05]  /*7210*/  @!P0 NANOSLEEP.SYNCS 0x989680 ;  /* 0x009896800000895d */ /* 0x004fea0003900000 */
[----:B------:R-:W2:Y:S02]  /*7220*/  @!P0 SYNCS.PHASECHK.TRANS64 P0, [R0+URZ+0x80], R5 ;  /* 0x00008005000085a7 */ /* 0x000ea400080010ff */
[----:B--2---:R-:W-:Y:S05]  /*7230*/  @!P0 BRA `(.L_x_115) ;  /* 0xfffffffc00f08947 */ /* 0x004fea000383ffff */
[----:B------:R-:W-:Y:S05]  /*7240*/  BRA `(.L_x_116) ;  /* 0xffffffb400607947 */ /* 0x000fea000383ffff */
.L_x_43:
[----:B-1----:R1:W2:Y:S02]  /*7250*/  SYNCS.PHASECHK.TRANS64.TRYWAIT P1, [R0+URZ+0x70], R4 ;  /* 0x00007004000075a7 */ /* 0x0022a400080211ff */
[----:B--2---:R-:W-:Y:S05]  /*7260*/  @!P1 NANOSLEEP.SYNCS 0x989680 ;  /* 0x009896800000995d */ /* 0x004fea0003900000 */
[----:B------:R-:W2:Y:S02]  /*7270*/  @!P1 SYNCS.PHASECHK.TRANS64 P1, [R0+URZ+0x70], R4 ;  /* 0x00007004000095a7 */ /* 0x000ea400080210ff */
[----:B--2---:R-:W-:Y:S05]  /*7280*/  @!P1 BRA `(.L_x_43) ;  /* 0xfffffffc00f09947 */ /* 0x004fea000383ffff */
[----:B------:R-:W-:Y:S05]  /*7290*/  BRA `(.L_x_117) ;  /* 0xffffffb400907947 */ /* 0x000fea000383ffff */
.L_x_46:
[----:B------:R-:W-:-:S07]  /*72a0*/  MOV R0, UR5 ;  /* 0x0000000500007c02 */ /* 0x000fce0008000f00 */
.L_x_118:
[----:B-1----:R1:W2:Y:S02]  /*72b0*/  SYNCS.PHASECHK.TRANS64.TRYWAIT P0, [R0+URZ+0x80], R2 ;  /* 0x00008002000075a7 */ /* 0x0022a400080011ff */
[----:B--2---:R-:W-:Y:S05]  /*72c0*/  @!P0 NANOSLEEP.SYNCS 0x989680 ;  /* 0x009896800000895d */ /* 0x004fea0003900000 */
[----:B------:R-:W2:Y:S02]  /*72d0*/  @!P0 SYNCS.PHASECHK.TRANS64 P0, [R0+URZ+0x80], R2 ;  /* 0x00008002000085a7 */ /* 0x000ea400080010ff */
[----:B--2---:R-:W-:Y:S05]  /*72e0*/  @!P0 BRA `(.L_x_118) ;  /* 0xfffffffc00f08947 */ /* 0x004fea000383ffff */
[----:B------:R-:W-:Y:S05]  /*72f0*/  BRA `(.L_x_45) ;  /* 0xffffffb400e47947 */ /* 0x000fea000383ffff */
.L_x_53:
[----:B-1----:R1:W2:Y:S02]  /*7300*/  SYNCS.PHASECHK.TRANS64.TRYWAIT P1, [R0+URZ+0x70], R2 ;  /* 0x00007002000075a7 */ /* 0x0022a400080211ff */
[----:B--2---:R-:W-:Y:S05]  /*7310*/  @!P1 NANOSLEEP.SYNCS 0x989680 ;  /* 0x009896800000995d */ /* 0x004fea0003900000 */
[----:B------:R-:W2:Y:S02]  /*7320*/  @!P1 SYNCS.PHASECHK.TRANS64 P1, [R0+URZ+0x70], R2 ;  /* 0x00007002000095a7 */ /* 0x000ea400080210ff */
[----:B--2---:R-:W-:Y:S05]  /*7330*/  @!P1 BRA `(.L_x_53) ;  /* 0xfffffffc00f09947 */ /* 0x004fea000383ffff */
[----:B------:R-:W-:Y:S05]  /*7340*/  BRA `(.L_x_119) ;  /* 0xffffffbc00747947 */ /* 0x000fea000383ffff */
.L_x_54:
[----:B------:R-:W-:-:S07]  /*7350*/  MOV R2, UR14 ;  /* 0x0000000e00027c02 */ /* 0x000fce0008000f00 */
.L_x_120:
[----:B-1----:R1:W2:Y:S02]  /*7360*/  SYNCS.PHASECHK.TRANS64.TRYWAIT P0, [R2+URZ+0xb0], R0 ;  /* 0x0000b000020075a7 */ /* 0x0022a400080011ff */
[----:B--2---:R-:W-:Y:S05]  /*7370*/  @!P0 NANOSLEEP.SYNCS 0x989680 ;  /* 0x009896800000895d */ /* 0x004fea0003900000 */
[----:B------:R-:W2:Y:S02]  /*7380*/  @!P0 SYNCS.PHASECHK.TRANS64 P0, [R2+URZ+0xb0], R0 ;  /* 0x0000b000020085a7 */ /* 0x000ea400080010ff */
[----:B--2---:R-:W-:Y:S05]  /*7390*/  @!P0 BRA `(.L_x_120) ;  /* 0xfffffffc00f08947 */ /* 0x004fea000383ffff */
[----:B------:R-:W-:Y:S05]  /*73a0*/  BRA `(.L_x_121) ;  /* 0xffffffbc00ac7947 */ /* 0x000fea000383ffff */
.L_x_57:
[----:B------:R-:W-:Y:S07]  /*73b0*/  MOV R0, UR19 ;  /* 0x0000001300007c02 */ /* 0x000fee0008000f00 */
.L_x_122:
[----:B-1----:R1:W2:Y:S02]  /*73c0*/  SYNCS.PHASECHK.TRANS64.TRYWAIT P0, [R0+URZ], R2 ;  /* 0x00000002000075a7 */ /* 0x0022a400080011ff */
[----:B--2---:R-:W-:Y:S05]  /*73d0*/  @!P0 NANOSLEEP.SYNCS 0x989680 ;  /* 0x009896800000895d */ /* 0x004fea0003900000 */
[----:B------:R-:W2:Y:S02]  /*73e0*/  @!P0 SYNCS.PHASECHK.TRANS64 P0, [R0+URZ], R2 ;  /* 0x00000002000085a7 */ /* 0x000ea400080010ff */
[----:B--2---:R-:W-:Y:S05]  /*73f0*/  @!P0 BRA `(.L_x_122) ;  /* 0xfffffffc00f08947 */ /* 0x004fea000383ffff */
[----:B------:R-:W-:Y:S05]  /*7400*/  BRA `(.L_x_56) ;  /* 0xffffffbc00c87947 */ /* 0x000fea000383ffff */
.L_x_60:
[----:B------:R-:W-:-:S07]  /*7410*/  MOV R0, UR5 ;  /* 0x0000000500007c02 */ /* 0x000fce0008000f00 */
.L_x_123:
[----:B--2---:R2:W3:Y:S02]  /*7420*/  SYNCS.PHASECHK.TRANS64.TRYWAIT P0, [R0+URZ], R2 ;  /* 0x00000002000075a7 */ /* 0x0044e400080011ff */
[----:B---3--:R-:W-:Y:S05]  /*7430*/  @!P0 NANOSLEEP.SYNCS 0x989680 ;  /* 0x009896800000895d */ /* 0x008fea0003900000 */
[----:B------:R-:W3:Y:S02]  /*7440*/  @!P0 SYNCS.PHASECHK.TRANS64 P0, [R0+URZ], R2 ;  /* 0x00000002000085a7 */ /* 0x000ee400080010ff */
[----:B---3--:R-:W-:Y:S05]  /*7450*/  @!P0 BRA `(.L_x_123) ;  /* 0xfffffffc00f08947 */ /* 0x008fea000383ffff */
[----:B------:R-:W-:Y:S05]  /*7460*/  BRA `(.L_x_124) ;  /* 0xffffffc000f47947 */ /* 0x000fea000383ffff */
.L_x_61:
[----:B------:R-:W-:-:S07]  /*7470*/  MOV R0, UR5 ;  /* 0x0000000500007c02 */ /* 0x000fce0008000f00 */
.L_x_125:
[----:B--2---:R2:W3:Y:S02]  /*7480*/  SYNCS.PHASECHK.TRANS64.TRYWAIT P0, [R0+URZ], R3 ;  /* 0x00000003000075a7 */ /* 0x0044e400080011ff */
[----:B---3--:R-:W-:Y:S05]  /*7490*/  @!P0 NANOSLEEP.SYNCS 0x989680 ;  /* 0x009896800000895d */ /* 0x008fea0003900000 */
[----:B------:R-:W3:Y:S02]  /*74a0*/  @!P0 SYNCS.PHASECHK.TRANS64 P0, [R0+URZ], R3 ;  /* 0x00000003000085a7 */ /* 0x000ee400080010ff */
[----:B---3--:R-:W-:Y:S05]  /*74b0*/  @!P0 BRA `(.L_x_125) ;  /* 0xfffffffc00f08947 */ /* 0x008fea000383ffff */
[----:B------:R-:W-:Y:S05]  /*74c0*/  BRA `(.L_x_126) ;  /* 0xffffffc400007947 */ /* 0x000fea000383ffff */
.L_x_62:
[----:B------:R-:W-:-:S07]  /*74d0*/  MOV R0, UR5 ;  /* 0x0000000500007c02 */ /* 0x000fce0008000f00 */
.L_x_127:
[----:B--2---:R2:W3:Y:S02]  /*74e0*/  SYNCS.PHASECHK.TRANS64.TRYWAIT P0, [R0+URZ], R3 ;  /* 0x00000003000075a7 */ /* 0x0044e400080011ff */
[----:B---3--:R-:W-:Y:S05]  /*74f0*/  @!P0 NANOSLEEP.SYNCS 0x989680 ;  /* 0x009896800000895d */ /* 0x008fea0003900000 */
[----:B------:R-:W3:Y:S02]  /*7500*/  @!P0 SYNCS.PHASECHK.TRANS64 P0, [R0+URZ], R3 ;  /* 0x00000003000085a7 */ /* 0x000ee400080010ff */
[----:B---3--:R-:W-:Y:S05]  /*7510*/  @!P0 BRA `(.L_x_127) ;  /* 0xfffffffc00f08947 */ /* 0x008fea000383ffff */
[----:B------:R-:W-:Y:S05]  /*7520*/  BRA `(.L_x_128) ;  /* 0xffffffc4000c7947 */ /* 0x000fea000383ffff */
.L_x_63:
[----:B--2---:R-:W-:-:S07]  /*7530*/  MOV R0, UR6 ;  /* 0x0000000600007c02 */ /* 0x004fce0008000f00 */
.L_x_129:
[----:B--2---:R2:W3:Y:S02]  /*7540*/  SYNCS.PHASECHK.TRANS64.TRYWAIT P0, [R0+URZ], R2 ;  /* 0x00000002000075a7 */ /* 0x0044e400080011ff */
[----:B---3--:R-:W-:Y:S05]  /*7550*/  @!P0 NANOSLEEP.SYNCS 0x989680 ;  /* 0x009896800000895d */ /* 0x008fea0003900000 */
[----:B------:R-:W3:Y:S02]  /*7560*/  @!P0 SYNCS.PHASECHK.TRANS64 P0, [R0+URZ], R2 ;  /* 0x00000002000085a7 */ /* 0x000ee400080010ff */
[----:B---3--:R-:W-:Y:S05]  /*7570*/  @!P0 BRA `(.L_x_129) ;  /* 0xfffffffc00f08947 */ /* 0x008fea000383ffff */
[----:B------:R-:W-:Y:S05]  /*7580*/  BRA `(.L_x_130) ;  /* 0xffffffc400187947 */ /* 0x000fea000383ffff */
.L_x_68:
[----:B--2---:R2:W3:Y:S02]  /*7590*/  SYNCS.PHASECHK.TRANS64.TRYWAIT P0, [R0+URZ+0x70], R2 ;  /* 0x00007002000075a7 */ /* 0x0044e400080011ff */
[----:B---3--:R-:W-:Y:S05]  /*75a0*/  @!P0 NANOSLEEP.SYNCS 0x989680 ;  /* 0x009896800000895d */ /* 0x008fea0003900000 */
[----:B------:R-:W3:Y:S02]  /*75b0*/  @!P0 SYNCS.PHASECHK.TRANS64 P0, [R0+URZ+0x70], R2 ;  /* 0x00007002000085a7 */ /* 0x000ee400080010ff */
[----:B---3--:R-:W-:Y:S05]  /*75c0*/  @!P0 BRA `(.L_x_68) ;  /* 0xfffffffc00f08947 */ /* 0x008fea000383ffff */
[----:B------:R-:W-:Y:S05]  /*75d0*/  BRA `(.L_x_131) ;  /* 0xffffffc800147947 */ /* 0x000fea000383ffff */
.L_x_71:
[----:B------:R-:W-:Y:S07]  /*75e0*/  MOV R0, UR4 ;  /* 0x0000000400007c02 */ /* 0x000fee0008000f00 */
.L_x_132:
[----:B--2---:R2:W3:Y:S02]  /*75f0*/  SYNCS.PHASECHK.TRANS64.TRYWAIT P0, [R0+URZ+0x68], R2 ;  /* 0x00006802000075a7 */ /* 0x0044e400080011ff */
[----:B---3--:R-:W-:Y:S05]  /*7600*/  @!P0 NANOSLEEP.SYNCS 0x989680 ;  /* 0x009896800000895d */ /* 0x008fea0003900000 */
[----:B------:R-:W3:Y:S02]  /*7610*/  @!P0 SYNCS.PHASECHK.TRANS64 P0, [R0+URZ+0x68], R2 ;  /* 0x00006802000085a7 */ /* 0x000ee400080010ff */
[----:B---3--:R-:W-:Y:S05]  /*7620*/  @!P0 BRA `(.L_x_132) ;  /* 0xfffffffc00f08947 */ /* 0x008fea000383ffff */
[----:B------:R-:W-:Y:S05]  /*7630*/  BRA `(.L_x_70) ;  /* 0xffffffc800fc7947 */ /* 0x000fea000383ffff */
.L_x_74:
[----:B------:R-:W-:Y:S07]  /*7640*/  MOV R0, UR13 ;  /* 0x0000000d00007c02 */ /* 0x000fee0008000f00 */
.L_x_133:
[----:B-1----:R1:W2:Y:S02]  /*7650*/  SYNCS.PHASECHK.TRANS64.TRYWAIT P3, [R0+URZ+0x50], R30 ;  /* 0x0000501e000075a7 */ /* 0x0022a400080611ff */
[----:B--2---:R-:W-:Y:S05]  /*7660*/  @!P3 NANOSLEEP.SYNCS 0x989680 ;  /* 0x009896800000b95d */ /* 0x004fea0003900000 */
[----:B------:R-:W2:Y:S02]  /*7670*/  @!P3 SYNCS.PHASECHK.TRANS64 P3, [R0+URZ+0x50], R30 ;  /* 0x0000501e0000b5a7 */ /* 0x000ea400080610ff */
[----:B--2---:R-:W-:Y:S05]  /*7680*/  @!P3 BRA `(.L_x_133) ;  /* 0xfffffffc00f0b947 */ /* 0x004fea000383ffff */
[----:B------:R-:W-:Y:S05]  /*7690*/  BRA `(.L_x_134) ;  /* 0xffffffcc00987947 */ /* 0x000fea000383ffff */
.L_x_76:
[----:B------:R-:W-:-:S07]  /*76a0*/  MOV R0, UR4 ;  /* 0x0000000400007c02 */ /* 0x000fce0008000f00 */
.L_x_135:
[----:B-1----:R1:W2:Y:S02]  /*76b0*/  SYNCS.PHASECHK.TRANS64.TRYWAIT P0, [R0+URZ], R2 ;  /* 0x00000002000075a7 */ /* 0x0022a400080011ff */
[----:B--2---:R-:W-:Y:S05]  /*76c0*/  @!P0 NANOSLEEP.SYNCS 0x989680 ;  /* 0x009896800000895d */ /* 0x004fea0003900000 */
[----:B------:R-:W2:Y:S02]  /*76d0*/  @!P0 SYNCS.PHASECHK.TRANS64 P0, [R0+URZ], R2 ;  /* 0x00000002000085a7 */ /* 0x000ea400080010ff */
[----:B--2---:R-:W-:Y:S05]  /*76e0*/  @!P0 BRA `(.L_x_135) ;  /* 0xfffffffc00f08947 */ /* 0x004fea000383ffff */
[----:B------:R-:W-:Y:S05]  /*76f0*/  BRA `(.L_x_136) ;  /* 0xffffffd000687947 */ /* 0x000fea000383ffff */
.L_x_78:
[----:B--2---:R2:W4:Y:S02]  /*7700*/  SYNCS.PHASECHK.TRANS64.TRYWAIT P0, [R0+URZ+0x70], R2 ;  /* 0x00007002000075a7 */ /* 0x00452400080011ff */
[----:B----4-:R-:W-:Y:S05]  /*7710*/  @!P0 NANOSLEEP.SYNCS 0x989680 ;  /* 0x009896800000895d */ /* 0x010fea0003900000 */
[----:B------:R-:W4:Y:S02]  /*7720*/  @!P0 SYNCS.PHASECHK.TRANS64 P0, [R0+URZ+0x70], R2 ;  /* 0x00007002000085a7 */ /* 0x000f2400080010ff */
[----:B----4-:R-:W-:Y:S05]  /*7730*/  @!P0 BRA `(.L_x_78) ;  /* 0xfffffffc00f08947 */ /* 0x010fea000383ffff */
[----:B------:R-:W-:Y:S05]  /*7740*/  BRA `(.L_x_137) ;  /* 0xffffffd400387947 */ /* 0x000fea000383ffff */
.L_x_88:
[----:B-1----:R1:W2:Y:S02]  /*7750*/  SYNCS.PHASECHK.TRANS64.TRYWAIT P0, [R2+URZ+0x40], R3 ;  /* 0x00004003020075a7 */ /* 0x0022a400080011ff */
[----:B--2---:R-:W-:Y:S05]  /*7760*/  @!P0 NANOSLEEP.SYNCS 0x989680 ;  /* 0x009896800000895d */ /* 0x004fea0003900000 */
[----:B------:R-:W2:Y:S02]  /*7770*/  @!P0 SYNCS.PHASECHK.TRANS64 P0, [R2+URZ+0x40], R3 ;  /* 0x00004003020085a7 */ /* 0x000ea400080010ff */
[----:B--2---:R-:W-:Y:S05]  /*7780*/  @!P0 BRA `(.L_x_88) ;  /* 0xfffffffc00f08947 */ /* 0x004fea000383ffff */
[----:B------:R-:W-:Y:S05]  /*7790*/  BRA `(.L_x_87) ;  /* 0xffffffe000307947 */ /* 0x000fea000383ffff */
.L_x_90:
[----:B-1----:R1:W4:Y:S02]  /*77a0*/  SYNCS.PHASECHK.TRANS64.TRYWAIT P1, [R23+URZ+0x90], R0 ;  /* 0x00009000170075a7 */ /* 0x00232400080211ff */
[----:B----4-:R-:W-:Y:S05]  /*77b0*/  @!P1 NANOSLEEP.SYNCS 0x989680 ;  /* 0x009896800000995d */ /* 0x010fea0003900000 */
[----:B------:R-:W4:Y:S02]  /*77c0*/  @!P1 SYNCS.PHASECHK.TRANS64 P1, [R23+URZ+0x90], R0 ;  /* 0x00009000170095a7 */ /* 0x000f2400080210ff */
[----:B----4-:R-:W-:Y:S05]  /*77d0*/  @!P1 BRA `(.L_x_90) ;  /* 0xfffffffc00f09947 */ /* 0x010fea000383ffff */
[----:B------:R-:W-:Y:S05]  /*77e0*/  BRA `(.L_x_89) ;  /* 0xffffffe0008c7947 */ /* 0x000fea000383ffff */
        .weak           $__internal_0_$__cuda_sm10x_tcgen05_guardrail_trap_col_being_dealloced_not_returned_by_alloc
        .type           $__internal_0_$__cuda_sm10x_tcgen05_guardrail_trap_col_being_dealloced_not_returned_by_alloc,@function
        .size           $__internal_0_$__cuda_sm10x_tcgen05_guardrail_trap_col_being_dealloced_not_returned_by_alloc,($__internal_1_$__cuda_sm10x_tcgen05_guardrail_trap_phase_invalid_during_alloc - $__internal_0_$__cuda_sm10x_tcgen05_guardrail_trap_col_being_dealloced_not_returned_by_alloc)
$__internal_0_$__cuda_sm10x_tcgen05_guardrail_trap_col_being_dealloced_not_returned_by_alloc:
[----:B------:R-:W-:Y:S05]  /*77f0*/  BPT.TRAP 0x1 ;  /* 0x000000040000795c */ /* 0x000fea0000300000 */
[----:B------:R-:W-:-:S04]  /*7800*/  HFMA2 R3, -RZ, RZ, 0, 0 ;  /* 0x00000000ff037431 */ /* 0x000fc800000001ff */
[----:B------:R-:W-:Y:S05]  /*7810*/  RET.REL.NODEC R2 `(_ZN7cutlass13device_kernelINS_4gemm6kernel13GemmUniversalIN4cute5tupleIJiiiiEEENS1_10collective13CollectiveMmaINS1_35MainloopSm100TmaUmmaWarpSpecializedILi4ELi2ELi4ENS5_IJNS4_1CILi1EEESB_SB_EEEEENS5_IJNSA_ILi128EEENSA_ILi48EEESE_EEENS_10bfloat16_tENS5_IJlSB_lEEESH_SI_NS4_8TiledMMAINS4_8MMA_AtomIJNS4_20SM100_MMA_F16BF16_SSISH_SH_fLi128ELi48ELNS4_4UMMA5MajorE0ELSN_0ELNSM_7ScaleInE0ELSO_0EEEEEENS4_6LayoutISC_NS5_IJNSA_ILi0EEESS_SS_EEEEENS5_IJNS4_10UnderscoreESV_SV_EEEEENS4_13SM90_TMA_LOADENS4_14ComposedLayoutINS4_7SwizzleILi3ELi4ELi3EEENS4_18smem_ptr_flag_bitsILi16EEENSR_INS5_IJNSA_ILi8EEENSA_ILi64EEEEEENS5_IJS15_SB_EEEEEEEvNS4_8identityESY_S19_vS1A_EENS_8epilogue10collective18CollectiveEpilogueINS1C_23Sm100TmaWarpSpecializedILi2ELi1ELi48ELb1ELb0EEEJSG_NS5_IJNSR_ISE_SB_EENSR_ISF_SB_EEEEESH_SI_SH_SI_NS1C_6fusion15FusionCallbacksIS1G_NS1K_17LinearCombinationISH_fSH_fLNS_15FloatRoundStyleE2EEESG_S1J_JEEENS4_5SM1004TMEM4LOAD26SM100_TMEM_LOAD_32dp32b16xESY_NSZ_INS10_ILi1ELi4ELi3EEES13_NSR_INS5_IJS14_NSA_ILi16EEEEEENS5_IJS1V_SB_EEEEEEENS4_39AutoVectorizingCopyWithAssumedAlignmentILi128EEENS4_14SM90_TMA_STOREES1Z_S21_S21_EEEvvEEEEvNT_6ParamsE) ;  /* 0xffffff8402f87950 */ /* 0x000fea0003c3ffff */
        .weak           $__internal_1_$__cuda_sm10x_tcgen05_guardrail_trap_phase_invalid_during_alloc
        .type           $__internal_1_$__cuda_sm10x_tcgen05_guardrail_trap_phase_invalid_during_alloc,@function
        .size           $__internal_1_$__cuda_sm10x_tcgen05_guardrail_trap_phase_invalid_during_alloc,($__internal_2_$__cuda_sm10x_tcgen05_guardrail_trap_unallocated_columns_being_dealloced - $__internal_1_$__cuda_sm10x_tcgen05_guardrail_trap_phase_invalid_during_alloc)
$__internal_1_$__cuda_sm10x_tcgen05_guardrail_trap_phase_invalid_during_alloc:
[----:B------:R-:W-:Y:S05]  /*7820*/  BPT.TRAP 0x1 ;  /* 0x000000040000795c */ /* 0x000fea0000300000 */
[----:B------:R-:W-:-:S04]  /*7830*/  MOV R3, 0x0 ;  /* 0x0000000000037802 */ /* 0x000fc80000000f00 */
[----:B------:R-:W-:Y:S05]  /*7840*/  RET.REL.NODEC R2 `(_ZN7cutlass13device_kernelINS_4gemm6kernel13GemmUniversalIN4cute5tupleIJiiiiEEENS1_10collective13CollectiveMmaINS1_35MainloopSm100TmaUmmaWarpSpecializedILi4ELi2ELi4ENS5_IJNS4_1CILi1EEESB_SB_EEEEENS5_IJNSA_ILi128EEENSA_ILi48EEESE_EEENS_10bfloat16_tENS5_IJlSB_lEEESH_SI_NS4_8TiledMMAINS4_8MMA_AtomIJNS4_20SM100_MMA_F16BF16_SSISH_SH_fLi128ELi48ELNS4_4UMMA5MajorE0ELSN_0ELNSM_7ScaleInE0ELSO_0EEEEEENS4_6LayoutISC_NS5_IJNSA_ILi0EEESS_SS_EEEEENS5_IJNS4_10UnderscoreESV_SV_EEEEENS4_13SM90_TMA_LOADENS4_14ComposedLayoutINS4_7SwizzleILi3ELi4ELi3EEENS4_18smem_ptr_flag_bitsILi16EEENSR_INS5_IJNSA_ILi8EEENSA_ILi64EEEEEENS5_IJS15_SB_EEEEEEEvNS4_8identityESY_S19_vS1A_EENS_8epilogue10collective18CollectiveEpilogueINS1C_23Sm100TmaWarpSpecializedILi2ELi1ELi48ELb1ELb0EEEJSG_NS5_IJNSR_ISE_SB_EENSR_ISF_SB_EEEEESH_SI_SH_SI_NS1C_6fusion15FusionCallbacksIS1G_NS1K_17LinearCombinationISH_fSH_fLNS_15FloatRoundStyleE2EEESG_S1J_JEEENS4_5SM1004TMEM4LOAD26SM100_TMEM_LOAD_32dp32b16xESY_NSZ_INS10_ILi1ELi4ELi3EEES13_NSR_INS5_IJS14_NSA_ILi16EEEEEENS5_IJS1V_SB_EEEEEEENS4_39AutoVectorizingCopyWithAssumedAlignmentILi128EEENS4_14SM90_TMA_STOREES1Z_S21_S21_EEEvvEEEEvNT_6ParamsE) ;  /* 0xffffff8402ec7950 */ /* 0x000fea0003c3ffff */
        .weak           $__internal_2_$__cuda_sm10x_tcgen05_guardrail_trap_unallocated_columns_being_dealloced
        .type           $__internal_2_$__cuda_sm10x_tcgen05_guardrail_trap_unallocated_columns_being_dealloced,@function
        .size           $__internal_2_$__cuda_sm10x_tcgen05_guardrail_trap_unallocated_columns_being_dealloced,(.L_x_139 - $__internal_2_$__cuda_sm10x_tcgen05_guardrail_trap_unallocated_columns_being_dealloced)
$__internal_2_$__cuda_sm10x_tcgen05_guardrail_trap_unallocated_columns_being_dealloced:
[----:B------:R-:W-:Y:S05]  /*7850*/  BPT.TRAP 0x1 ;  /* 0x000000040000795c */ /* 0x000fea0000300000 */
[----:B------:R-:W-:-:S04]  /*7860*/  HFMA2 R3, -RZ, RZ, 0, 0 ;  /* 0x00000000ff037431 */ /* 0x000fc800000001ff */
[----:B------:R-:W-:Y:S05]  /*7870*/  RET.REL.NODEC R2 `(_ZN7cutlass13device_kernelINS_4gemm6kernel13GemmUniversalIN4cute5tupleIJiiiiEEENS1_10collective13CollectiveMmaINS1_35MainloopSm100TmaUmmaWarpSpecializedILi4ELi2ELi4ENS5_IJNS4_1CILi1EEESB_SB_EEEEENS5_IJNSA_ILi128EEENSA_ILi48EEESE_EEENS_10bfloat16_tENS5_IJlSB_lEEESH_SI_NS4_8TiledMMAINS4_8MMA_AtomIJNS4_20SM100_MMA_F16BF16_SSISH_SH_fLi128ELi48ELNS4_4UMMA5MajorE0ELSN_0ELNSM_7ScaleInE0ELSO_0EEEEEENS4_6LayoutISC_NS5_IJNSA_ILi0EEESS_SS_EEEEENS5_IJNS4_10UnderscoreESV_SV_EEEEENS4_13SM90_TMA_LOADENS4_14ComposedLayoutINS4_7SwizzleILi3ELi4ELi3EEENS4_18smem_ptr_flag_bitsILi16EEENSR_INS5_IJNSA_ILi8EEENSA_ILi64EEEEEENS5_IJS15_SB_EEEEEEEvNS4_8identityESY_S19_vS1A_EENS_8epilogue10collective18CollectiveEpilogueINS1C_23Sm100TmaWarpSpecializedILi2ELi1ELi48ELb1ELb0EEEJSG_NS5_IJNSR_ISE_SB_EENSR_ISF_SB_EEEEESH_SI_SH_SI_NS1C_6fusion15FusionCallbacksIS1G_NS1K_17LinearCombinationISH_fSH_fLNS_15FloatRoundStyleE2EEESG_S1J_JEEENS4_5SM1004TMEM4LOAD26SM100_TMEM_LOAD_32dp32b16xESY_NSZ_INS10_ILi1ELi4ELi3EEES13_NSR_INS5_IJS14_NSA_ILi16EEEEEENS5_IJS1V_SB_EEEEEEENS4_39AutoVectorizingCopyWithAssumedAlignmentILi128EEENS4_14SM90_TMA_STOREES1Z_S21_S21_EEEvvEEEEvNT_6ParamsE) ;  /* 0xffffff8402e07950 */ /* 0x000fea0003c3ffff */
.L_x_138:
[----:B------:R-:W-:-:S00]  /*7880*/  BRA `(.L_x_138) ;  /* 0xfffffffc00fc7947 */ /* 0x000fc0000383ffff */
[----:B------:R-:W-:-:S00]  /*7890*/  NOP ;  /* 0x0000000000007918 */ /* 0x000fc00000000000 */
        /* <DEDUP_REMOVED lines=14> */
.L_x_139:


//--------------------- .nv.global.init           --------------------------
	.section	.nv.global.init,"aw",@progbits
.nv.global.init:
	.type		$str$27,@object
	.size		$str$27,($str$28 - $str$27)
$str$27:
        /*0000*/ 	.byte	0x28, 0x61, 0x64, 0x64, 0x72, 0x65, 0x73, 0x73, 0x20, 0x26, 0x20, 0x6d, 0x61, 0x73, 0x6b, 0x29
        /*0010*/ 	.byte	0x20, 0x3d, 0x3d, 0x20, 0x30, 0x00
	.type		$str$28,@object
	.size		$str$28,($str$26 - $str$28)
$str$28:
        /*0016*/ 	.byte	0x2f, 0x74, 0x6d, 0x70, 0x2f, 0x63, 0x75, 0x74, 0x6c, 0x61, 0x73, 0x73, 0x5f, 0x73, 0x77, 0x65
        /*0026*/ 	.byte	0x65, 0x70, 0x5f, 0x73, 0x72, 0x63, 0x2f, 0x69, 0x6e, 0x63, 0x6c, 0x75, 0x64, 0x65, 0x2f, 0x63
        /*0036*/ 	.byte	0x75, 0x74, 0x65, 0x2f, 0x70, 0x6f, 0x69, 0x6e, 0x74, 0x65, 0x72, 0x5f, 0x66, 0x6c, 0x61, 0x67
        /*0046*/ 	.byte	0x67, 0x65, 0x64, 0x2e, 0x68, 0x70, 0x70, 0x00
	.type		$str$26,@object
	.size		$str$26,($str$25 - $str$26)
$str$26:
        /*004e*/ 	.byte	0x2f, 0x74, 0x6d, 0x70, 0x2f, 0x63, 0x75, 0x74, 0x6c, 0x61, 0x73, 0x73, 0x5f, 0x73, 0x77, 0x65
        /*005e*/ 	.byte	0x65, 0x70, 0x5f, 0x73, 0x72, 0x63, 0x2f, 0x69, 0x6e, 0x63, 0x6c, 0x75, 0x64, 0x65, 0x2f, 0x63
        /*006e*/ 	.byte	0x75, 0x74, 0x65, 0x2f, 0x61, 0x74, 0x6f, 0x6d, 0x2f, 0x63, 0x6f, 0x70, 0x79, 0x5f, 0x74, 0x72
        /*007e*/ 	.byte	0x61, 0x69, 0x74, 0x73, 0x5f, 0x73, 0x6d, 0x31, 0x30, 0x30, 0x2e, 0x68, 0x70, 0x70, 0x00
	.type		$str$25,@object
	.size		$str$25,(__unnamed_1 - $str$25)
$str$25:
        /*008d*/ 	.byte	0x28, 0x28, 0x75, 0x69, 0x6e, 0x74, 0x33, 0x32, 0x5f, 0x74, 0x28, 0x74, 0x68, 0x72, 0x65, 0x61
        /*009d*/ 	.byte	0x64, 0x49, 0x64, 0x78, 0x2e, 0x78, 0x29, 0x20, 0x2f, 0x20, 0x33, 0x32, 0x29, 0x20, 0x25, 0x20
        /*00ad*/ 	.byte	0x34, 0x29, 0x20, 0x3d, 0x3d, 0x20, 0x28, 0x28, 0x28, 0x74, 0x6d, 0x65, 0x6d, 0x5f, 0x61, 0x64
        /*00bd*/ 	.byte	0x64, 0x72, 0x20, 0x3e, 0x3e, 0x20, 0x31, 0x36, 0x29, 0x20, 0x2f, 0x20, 0x33, 0x32, 0x29, 0x20
        /*00cd*/ 	.byte	0x25, 0x20, 0x34, 0x29, 0x00
	.type		__unnamed_1,@object
	.size		__unnamed_1,(__unnamed_2 - __unnamed_1)
__unnamed_1:
        /*00d2*/ 	.byte	0x61, 0x75, 0x74, 0x6f, 0x20, 0x63, 0x75, 0x74, 0x65, 0x3a, 0x3a, 0x61, 0x73, 0x5f, 0x70, 0x6f
        /* <DEDUP_REMOVED lines=24> */
        /*0262*/ 	.byte	0x3a, 0x43, 0x3c, 0x36, 0x31, 0x34, 0x34, 0x3e, 0x3e, 0x3e, 0x3e, 0x5d, 0x00
	.type		__unnamed_2,@object
	.size		__unnamed_2,(.L_2 - __unnamed_2)
__unnamed_2:
        /* <DEDUP_REMOVED lines=40> */
        /*04ef*/ 	.byte	0x3a, 0x3a, 0x43, 0x3c, 0x30, 0x3e, 0x3e, 0x3e, 0x3e, 0x5d, 0x00
.L_2:


//--------------------- .nv.shared._ZN7cutlass13device_kernelINS_4gemm6kernel13GemmUniversalIN4cute5tupleIJiiiiEEENS1_10collective13CollectiveMmaINS1_35MainloopSm100TmaUmmaWarpSpecializedILi4ELi2ELi4ENS5_IJNS4_1CILi1EEESB_SB_EEEEENS5_IJNSA_ILi128EEENSA_ILi48EEESE_EEENS_10bfloat16_tENS5_IJlSB_lEEESH_SI_NS4_8TiledMMAINS4_8MMA_AtomIJNS4_20SM100_MMA_F16BF16_SSISH_SH_fLi128ELi48ELNS4_4UMMA5MajorE0ELSN_0ELNSM_7ScaleInE0ELSO_0EEEEEENS4_6LayoutISC_NS5_IJNSA_ILi0EEESS_SS_EEEEENS5_IJNS4_10UnderscoreESV_SV_EEEEENS4_13SM90_TMA_LOADENS4_14ComposedLayoutINS4_7SwizzleILi3ELi4ELi3EEENS4_18smem_ptr_flag_bitsILi16EEENSR_INS5_IJNSA_ILi8EEENSA_ILi64EEEEEENS5_IJS15_SB_EEEEEEEvNS4_8identityESY_S19_vS1A_EENS_8epilogue10collective18CollectiveEpilogueINS1C_23Sm100TmaWarpSpecializedILi2ELi1ELi48ELb1ELb0EEEJSG_NS5_IJNSR_ISE_SB_EENSR_ISF_SB_EEEEESH_SI_SH_SI_NS1C_6fusion15FusionCallbacksIS1G_NS1K_17LinearCombinationISH_fSH_fLNS_15FloatRoundStyleE2EEESG_S1J_JEEENS4_5SM1004TMEM4LOAD26SM100_TMEM_LOAD_32dp32b16xESY_NSZ_INS10_ILi1ELi4ELi3EEES13_NSR_INS5_IJS14_NSA_ILi16EEEEEENS5_IJS1V_SB_EEEEEEENS4_39AutoVectorizingCopyWithAssumedAlignmentILi128EEENS4_14SM90_TMA_STOREES1Z_S21_S21_EEEvvEEEEvNT_6ParamsE --------------------------
	.section	.nv.shared._ZN7cutlass13device_kernelINS_4gemm6kernel13GemmUniversalIN4cute5tupleIJiiiiEEENS1_10collective13CollectiveMmaINS1_35MainloopSm100TmaUmmaWarpSpecializedILi4ELi2ELi4ENS5_IJNS4_1CILi1EEESB_SB_EEEEENS5_IJNSA_ILi128EEENSA_ILi48EEESE_EEENS_10bfloat16_tENS5_IJlSB_lEEESH_SI_NS4_8TiledMMAINS4_8MMA_AtomIJNS4_20SM100_MMA_F16BF16_SSISH_SH_fLi128ELi48ELNS4_4UMMA5MajorE0ELSN_0ELNSM_7ScaleInE0ELSO_0EEEEEENS4_6LayoutISC_NS5_IJNSA_ILi0EEESS_SS_EEEEENS5_IJNS4_10UnderscoreESV_SV_EEEEENS4_13SM90_TMA_LOADENS4_14ComposedLayoutINS4_7SwizzleILi3ELi4ELi3EEENS4_18smem_ptr_flag_bitsILi16EEENSR_INS5_IJNSA_ILi8EEENSA_ILi64EEEEEENS5_IJS15_SB_EEEEEEEvNS4_8identityESY_S19_vS1A_EENS_8epilogue10collective18CollectiveEpilogueINS1C_23Sm100TmaWarpSpecializedILi2ELi1ELi48ELb1ELb0EEEJSG_NS5_IJNSR_ISE_SB_EENSR_ISF_SB_EEEEESH_SI_SH_SI_NS1C_6fusion15FusionCallbacksIS1G_NS1K_17LinearCombinationISH_fSH_fLNS_15FloatRoundStyleE2EEESG_S1J_JEEENS4_5SM1004TMEM4LOAD26SM100_TMEM_LOAD_32dp32b16xESY_NSZ_INS10_ILi1ELi4ELi3EEES13_NSR_INS5_IJS14_NSA_ILi16EEEEEENS5_IJS1V_SB_EEEEEEENS4_39AutoVectorizingCopyWithAssumedAlignmentILi128EEENS4_14SM90_TMA_STOREES1Z_S21_S21_EEEvvEEEEvNT_6ParamsE,"aw",@nobits
	.sectionflags	@""
	.align	16
	.zero		1024


//--------------------- .nv.shared.reserved.0     --------------------------
	.section	.nv.shared.reserved.0,"aw",@nobits
	.weak		__nv_reservedSMEM_offset_0_alias
	.size		__nv_reservedSMEM_offset_0_alias, 0, 64
	.other		__nv_reservedSMEM_offset_0_alias,@"STO_CUDA_RESERVED_SHARED STV_DEFAULT"
__nv_reservedSMEM_offset_0_alias:
	.zero		0
.nv.shared.reserved.0:
	.zero		64
	.weak		__nv_reservedSMEM_tcgen05_partition
	.type		__nv_reservedSMEM_tcgen05_partition,@object
	.size		__nv_reservedSMEM_tcgen05_partition,(.L_0 - __nv_reservedSMEM_tcgen05_partition)
__nv_reservedSMEM_tcgen05_partition:
	.zero		32
.L_0:


//--------------------- .nv.global                --------------------------
	.section	.nv.global,"aw",@nobits
.nv.global:
	.type		_ZN39_INTERNAL_93a25d63_4_k_cu_2ed49515_37394cute1_E,@object
	.size		_ZN39_INTERNAL_93a25d63_4_k_cu_2ed49515_37394cute1_E,(_ZN39_INTERNAL_93a25d63_4_k_cu_2ed49515_37394cuda3std3__45__cpo6cbeginE - _ZN39_INTERNAL_93a25d63_4_k_cu_2ed49515_37394cute1_E)
_ZN39_INTERNAL_93a25d63_4_k_cu_2ed49515_37394cute1_E:
	.zero		1
	.type		_ZN39_INTERNAL_93a25d63_4_k_cu_2ed49515_37394cuda3std3__45__cpo6cbeginE,@object
	.size		_ZN39_INTERNAL_93a25d63_4_k_cu_2ed49515_37394cuda3std3__45__cpo6cbeginE,(_ZN39_INTERNAL_93a25d63_4_k_cu_2ed49515_37394cuda3std3__48in_placeE - _ZN39_INTERNAL_93a25d63_4_k_cu_2ed49515_37394cuda3std3__45__cpo6cbeginE)
_ZN39_INTERNAL_93a25d63_4_k_cu_2ed49515_37394cuda3std3__45__cpo6cbeginE:
	.zero		1
	.type		_ZN39_INTERNAL_93a25d63_4_k_cu_2ed49515_37394cuda3std3__48in_placeE,@object
	.size		_ZN39_INTERNAL_93a25d63_4_k_cu_2ed49515_37394cuda3std3__48in_placeE,(_ZN39_INTERNAL_93a25d63_4_k_cu_2ed49515_37394cuda3std6ranges3__45__cpo9iter_moveE - _ZN39_INTERNAL_93a25d63_4_k_cu_2ed49515_37394cuda3std3__48in_placeE)
_ZN39_INTERNAL_93a25d63_4_k_cu_2ed49515_37394cuda3std3__48in_placeE:
	.zero		1
	.type		_ZN39_INTERNAL_93a25d63_4_k_cu_2ed49515_37394cuda3std6ranges3__45__cpo9iter_moveE,@object
	.size		_ZN39_INTERNAL_93a25d63_4_k_cu_2ed49515_37394cuda3std6ranges3__45__cpo9iter_moveE,(_ZN39_INTERNAL_93a25d63_4_k_cu_2ed49515_37394cuda3std3__45__cpo5beginE - _ZN39_INTERNAL_93a25d63_4_k_cu_2ed49515_37394cuda3std6ranges3__45__cpo9iter_moveE)
_ZN39_INTERNAL_93a25d63_4_k_cu_2ed49515_37394cuda3std6ranges3__45__cpo9iter_moveE:
	.zero		1
	.type		_ZN39_INTERNAL_93a25d63_4_k_cu_2ed49515_37394cuda3std3__45__cpo5beginE,@object
	.size		_ZN39_INTERNAL_93a25d63_4_k_cu_2ed49515_37394cuda3std3__45__cpo5beginE,(_ZN39_INTERNAL_93a25d63_4_k_cu_2ed49515_37394cuda3std3__441_GLOBAL__N__93a25d63_4_k_cu_2ed49515_37396ignoreE - _ZN39_INTERNAL_93a25d63_4_k_cu_2ed49515_37394cuda3std3__45__cpo5beginE)
_ZN39_INTERNAL_93a25d63_4_k_cu_2ed49515_37394cuda3std3__45__cpo5beginE:
	.zero		1
	.type		_ZN39_INTERNAL_93a25d63_4_k_cu_2ed49515_37394cuda3std3__441_GLOBAL__N__93a25d63_4_k_cu_2ed49515_37396ignoreE,@object
	.size		_ZN39_INTERNAL_93a25d63_4_k_cu_2ed49515_37394cuda3std3__441_GLOBAL__N__93a25d63_4_k_cu_2ed49515_37396ignoreE,(_ZN39_INTERNAL_93a25d63_4_k_cu_2ed49515_37394cute7productE - _ZN39_INTERNAL_93a25d63_4_k_cu_2ed49515_37394cuda3std3__441_GLOBAL__N__93a25d63_4_k_cu_2ed49515_37396ignoreE)
_ZN39_INTERNAL_93a25d63_4_k_cu_2ed49515_37394cuda3std3__441_GLOBAL__N__93a25d63_4_k_cu_2ed49515_37396ignoreE:
	.zero		1
	.type		_ZN39_INTERNAL_93a25d63_4_k_cu_2ed49515_37394cute7productE,@object
	.size		_ZN39_INTERNAL_93a25d63_4_k_cu_2ed49515_37394cute7productE,(_ZN39_INTERNAL_93a25d63_4_k_cu_2ed49515_37394cuda3std3__45__cpo3endE - _ZN39_INTERNAL_93a25d63_4_k_cu_2ed49515_37394cute7productE)
_ZN39_INTERNAL_93a25d63_4_k_cu_2ed49515_37394cute7productE:
	.zero		1
	.type		_ZN39_INTERNAL_93a25d63_4_k_cu_2ed49515_37394cuda3std3__45__cpo3endE,@object
	.size		_ZN39_INTERNAL_93a25d63_4_k_cu_2ed49515_37394cuda3std3__45__cpo3endE,(_ZN39_INTERNAL_93a25d63_4_k_cu_2ed49515_37394cuda3std3__419piecewise_constructE - _ZN39_INTERNAL_93a25d63_4_k_cu_2ed49515_37394cuda3std3__45__cpo3endE)
_ZN39_INTERNAL_93a25d63_4_k_cu_2ed49515_37394cuda3std3__45__cpo3endE:
	.zero		1
	.type		_ZN39_INTERNAL_93a25d63_4_k_cu_2ed49515_37394cuda3std3__419piecewise_constructE,@object
	.size		_ZN39_INTERNAL_93a25d63_4_k_cu_2ed49515_37394cuda3std3__419piecewise_constructE,(_ZN39_INTERNAL_93a25d63_4_k_cu_2ed49515_37394cuda3std3__45__cpo4cendE - _ZN39_INTERNAL_93a25d63_4_k_cu_2ed49515_37394cuda3std3__419piecewise_constructE)
_ZN39_INTERNAL_93a25d63_4_k_cu_2ed49515_37394cuda3std3__419piecewise_constructE:
	.zero		1
	.type		_ZN39_INTERNAL_93a25d63_4_k_cu_2ed49515_37394cuda3std3__45__cpo4cendE,@object
	.size		_ZN39_INTERNAL_93a25d63_4_k_cu_2ed49515_37394cuda3std3__45__cpo4cendE,(_ZN39_INTERNAL_93a25d63_4_k_cu_2ed49515_37394cuda3std6ranges3__45__cpo4swapE - _ZN39_INTERNAL_93a25d63_4_k_cu_2ed49515_37394cuda3std3__45__cpo4cendE)
_ZN39_INTERNAL_93a25d63_4_k_cu_2ed49515_37394cuda3std3__45__cpo4cendE:
	.zero		1
	.type		_ZN39_INTERNAL_93a25d63_4_k_cu_2ed49515_37394cuda3std6ranges3__45__cpo4swapE,@object
	.size		_ZN39_INTERNAL_93a25d63_4_k_cu_2ed49515_37394cuda3std6ranges3__45__cpo4swapE,(.L_10 - _ZN39_INTERNAL_93a25d63_4_k_cu_2ed49515_37394cuda3std6ranges3__45__cpo4swapE)
_ZN39_INTERNAL_93a25d63_4_k_cu_2ed49515_37394cuda3std6ranges3__45__cpo4swapE:
	.zero		1
.L_10:


//--------------------- .nv.constant0._ZN7cutlass13device_kernelINS_4gemm6kernel13GemmUniversalIN4cute5tupleIJiiiiEEENS1_10collective13CollectiveMmaINS1_35MainloopSm100TmaUmmaWarpSpecializedILi4ELi2ELi4ENS5_IJNS4_1CILi1EEESB_SB_EEEEENS5_IJNSA_ILi128EEENSA_ILi48EEESE_EEENS_10bfloat16_tENS5_IJlSB_lEEESH_SI_NS4_8TiledMMAINS4_8MMA_AtomIJNS4_20SM100_MMA_F16BF16_SSISH_SH_fLi128ELi48ELNS4_4UMMA5MajorE0ELSN_0ELNSM_7ScaleInE0ELSO_0EEEEEENS4_6LayoutISC_NS5_IJNSA_ILi0EEESS_SS_EEEEENS5_IJNS4_10UnderscoreESV_SV_EEEEENS4_13SM90_TMA_LOADENS4_14ComposedLayoutINS4_7SwizzleILi3ELi4ELi3EEENS4_18smem_ptr_flag_bitsILi16EEENSR_INS5_IJNSA_ILi8EEENSA_ILi64EEEEEENS5_IJS15_SB_EEEEEEEvNS4_8identityESY_S19_vS1A_EENS_8epilogue10collective18CollectiveEpilogueINS1C_23Sm100TmaWarpSpecializedILi2ELi1ELi48ELb1ELb0EEEJSG_NS5_IJNSR_ISE_SB_EENSR_ISF_SB_EEEEESH_SI_SH_SI_NS1C_6fusion15FusionCallbacksIS1G_NS1K_17LinearCombinationISH_fSH_fLNS_15FloatRoundStyleE2EEESG_S1J_JEEENS4_5SM1004TMEM4LOAD26SM100_TMEM_LOAD_32dp32b16xESY_NSZ_INS10_ILi1ELi4ELi3EEES13_NSR_INS5_IJS14_NSA_ILi16EEEEEENS5_IJS1V_SB_EEEEEEENS4_39AutoVectorizingCopyWithAssumedAlignmentILi128EEENS4_14SM90_TMA_STOREES1Z_S21_S21_EEEvvEEEEvNT_6ParamsE --------------------------
	.section	.nv.constant0._ZN7cutlass13device_kernelINS_4gemm6kernel13GemmUniversalIN4cute5tupleIJiiiiEEENS1_10collective13CollectiveMmaINS1_35MainloopSm100TmaUmmaWarpSpecializedILi4ELi2ELi4ENS5_IJNS4_1CILi1EEESB_SB_EEEEENS5_IJNSA_ILi128EEENSA_ILi48EEESE_EEENS_10bfloat16_tENS5_IJlSB_lEEESH_SI_NS4_8TiledMMAINS4_8MMA_AtomIJNS4_20SM100_MMA_F16BF16_SSISH_SH_fLi128ELi48ELNS4_4UMMA5MajorE0ELSN_0ELNSM_7ScaleInE0ELSO_0EEEEEENS4_6LayoutISC_NS5_IJNSA_ILi0EEESS_SS_EEEEENS5_IJNS4_10UnderscoreESV_SV_EEEEENS4_13SM90_TMA_LOADENS4_14ComposedLayoutINS4_7SwizzleILi3ELi4ELi3EEENS4_18smem_ptr_flag_bitsILi16EEENSR_INS5_IJNSA_ILi8EEENSA_ILi64EEEEEENS5_IJS15_SB_EEEEEEEvNS4_8identityESY_S19_vS1A_EENS_8epilogue10collective18CollectiveEpilogueINS1C_23Sm100TmaWarpSpecializedILi2ELi1ELi48ELb1ELb0EEEJSG_NS5_IJNSR_ISE_SB_EENSR_ISF_SB_EEEEESH_SI_SH_SI_NS1C_6fusion15FusionCallbacksIS1G_NS1K_17LinearCombinationISH_fSH_fLNS_15FloatRoundStyleE2EEESG_S1J_JEEENS4_5SM1004TMEM4LOAD26SM100_TMEM_LOAD_32dp32b16xESY_NSZ_INS10_ILi1ELi4ELi3EEES13_NSR_INS5_IJS14_NSA_ILi16EEEEEENS5_IJS1V_SB_EEEEEEENS4_39AutoVectorizingCopyWithAssumedAlignmentILi128EEENS4_14SM90_TMA_STOREES1Z_S21_S21_EEEvvEEEEvNT_6ParamsE,"a",@progbits
	.sectionflags	@""
	.align	4
.nv.constant0._ZN7cutlass13device_kernelINS_4gemm6kernel13GemmUniversalIN4cute5tupleIJiiiiEEENS1_10collective13CollectiveMmaINS1_35MainloopSm100TmaUmmaWarpSpecializedILi4ELi2ELi4ENS5_IJNS4_1CILi1EEESB_SB_EEEEENS5_IJNSA_ILi128EEENSA_ILi48EEESE_EEENS_10bfloat16_tENS5_IJlSB_lEEESH_SI_NS4_8TiledMMAINS4_8MMA_AtomIJNS4_20SM100_MMA_F16BF16_SSISH_SH_fLi128ELi48ELNS4_4UMMA5MajorE0ELSN_0ELNSM_7ScaleInE0ELSO_0EEEEEENS4_6LayoutISC_NS5_IJNSA_ILi0EEESS_SS_EEEEENS5_IJNS4_10UnderscoreESV_SV_EEEEENS4_13SM90_TMA_LOADENS4_14ComposedLayoutINS4_7SwizzleILi3ELi4ELi3EEENS4_18smem_ptr_flag_bitsILi16EEENSR_INS5_IJNSA_ILi8EEENSA_ILi64EEEEEENS5_IJS15_SB_EEEEEEEvNS4_8identityESY_S19_vS1A_EENS_8epilogue10collective18CollectiveEpilogueINS1C_23Sm100TmaWarpSpecializedILi2ELi1ELi48ELb1ELb0EEEJSG_NS5_IJNSR_ISE_SB_EENSR_ISF_SB_EEEEESH_SI_SH_SI_NS1C_6fusion15FusionCallbacksIS1G_NS1K_17LinearCombinationISH_fSH_fLNS_15FloatRoundStyleE2EEESG_S1J_JEEENS4_5SM1004TMEM4LOAD26SM100_TMEM_LOAD_32dp32b16xESY_NSZ_INS10_ILi1ELi4ELi3EEES13_NSR_INS5_IJS14_NSA_ILi16EEEEEENS5_IJS1V_SB_EEEEEEENS4_39AutoVectorizingCopyWithAssumedAlignmentILi128EEENS4_14SM90_TMA_STOREES1Z_S21_S21_EEEvvEEEEvNT_6ParamsE:
	.zero		2944


//--------------------- SYMBOLS --------------------------

	.type		.nv.reservedSmem.offset0,@object
	.size		.nv.reservedSmem.offset0,0x4
	.type		.nv.reservedSmem.cap,@object
	.size		.nv.reservedSmem.cap,0x4
	.type		__assertfail,@function
